	.target	sm_100a

	.elftype	@"ET_EXEC"


//--------------------- .note.nv.tkinfo           --------------------------
	.section	.note.nv.tkinfo,"",@"SHT_NOTE"
	.sectionflags	@"SHF_NOTE_NV_TKINFO"
	.tkinfo
        /*0018*/ 	.word	0x00000002
        /*0030*/ 	.string	""
        /*0030*/ 	.string	"ptxas"
        /*0030*/ 	.string	"Cuda compilation tools, release 13.0, V13.0.88"
        /*0030*/ 	.string	"Build cuda_13.0.r13.0/compiler.36424714_0"
        /*0030*/ 	.string	"-arch sm_100a -m 64 "



//--------------------- .note.nv.cuinfo           --------------------------
	.section	.note.nv.cuinfo,"",@"SHT_NOTE"
	.sectionflags	@"SHF_NOTE_NV_CUINFO"
        /*0018*/ 	.short	0x0002
        /*001a*/ 	.short	0x0064
        /*001c*/ 	.short	0x0082
	.zero		2


//--------------------- .nv.info                  --------------------------
	.section	.nv.info,"",@"SHT_CUDA_INFO"
	.align	4


	//----- nvinfo : EIATTR_REGCOUNT
	.align		4
        /*0000*/ 	.byte	0x04, 0x2f
        /*0002*/ 	.short	(.L_19 - .L_18)
	.align		4
.L_18:
        /*0004*/ 	.word	index@(_ZN7cutlass13device_kernelINS_4gemm6kernel13GemmUniversalIN4cute5tupleIJiiiiEEENS1_10collective13CollectiveMmaINS1_35MainloopSm100TmaUmmaWarpSpecializedILi2ELi2ELi4ENS5_IJNS4_1CILi1EEENSA_ILi4EEESB_EEEEENS5_IJNSA_ILi128EEESF_NSA_ILi64EEEEEENS_6half_tENS5_IJlSB_lEEESI_SJ_NS4_8TiledMMAINS4_8MMA_AtomIJNS4_20SM100_MMA_F16BF16_SSISI_SI_fLi128ELi128ELNS4_4UMMA5MajorE0ELSO_0ELNSN_7ScaleInE0ELSP_0EEEEEENS4_6LayoutINS5_IJSB_SB_SB_EEENS5_IJNSA_ILi0EEESU_SU_EEEEENS5_IJNS4_10UnderscoreESX_SX_EEEEENS4_23SM90_TMA_LOAD_MULTICASTENS4_14ComposedLayoutINS4_7SwizzleILi3ELi4ELi3EEENS4_18smem_ptr_flag_bitsILi16EEENSS_INS5_IJNSA_ILi8EEESG_EEENS5_IJSG_SB_EEEEEEEvNS4_8identityENS4_13SM90_TMA_LOADES1A_vS1B_EENS_8epilogue10collective18CollectiveEpilogueINS1E_23Sm100TmaWarpSpecializedILi4ELi2ELi32ELb1ELb0EEEJSH_NS5_IJNSS_ISF_SB_EENSS_INSA_ILi32EEESB_EEEEESI_SJ_SI_SJ_NS1E_6fusion15FusionCallbacksIS1I_NS1N_17LinearCombinationISI_fSI_fLNS_15FloatRoundStyleE2EEESH_S1M_JEEENS4_5SM1004TMEM4LOAD26SM100_TMEM_LOAD_32dp32b32xES1C_NS11_INS12_ILi2ELi4ELi3EEES15_NSS_INS5_IJS16_S1K_EEENS5_IJS1K_SB_EEEEEEENS4_39AutoVectorizingCopyWithAssumedAlignmentILi128EEENS4_14SM90_TMA_STOREES21_S23_S23_EEEvvEEEEvNT_6ParamsE)
        /*0008*/ 	.word	0x00000076


	//----- nvinfo : EIATTR_FRAME_SIZE
	.align		4
.L_19:
        /*000c*/ 	.byte	0x04, 0x11
        /*000e*/ 	.short	(.L_21 - .L_20)
	.align		4
.L_20:
        /*0010*/ 	.word	index@($__internal_2_$__cuda_sm10x_tcgen05_guardrail_trap_unallocated_columns_being_dealloced)
        /*0014*/ 	.word	0x00000000


	//----- nvinfo : EIATTR_FRAME_SIZE
	.align		4
.L_21:
        /*0018*/ 	.byte	0x04, 0x11
        /*001a*/ 	.short	(.L_23 - .L_22)
	.align		4
.L_22:
        /*001c*/ 	.word	index@($__internal_1_$__cuda_sm10x_tcgen05_guardrail_trap_phase_invalid_during_alloc)
        /*0020*/ 	.word	0x00000000


	//----- nvinfo : EIATTR_FRAME_SIZE
	.align		4
.L_23:
        /*0024*/ 	.byte	0x04, 0x11
        /*0026*/ 	.short	(.L_25 - .L_24)
	.align		4
.L_24:
        /*0028*/ 	.word	index@($__internal_0_$__cuda_sm10x_tcgen05_guardrail_trap_col_being_dealloced_not_returned_by_alloc)
        /*002c*/ 	.word	0x00000000


	//----- nvinfo : EIATTR_FRAME_SIZE
	.align		4
.L_25:
        /*0030*/ 	.byte	0x04, 0x11
        /*0032*/ 	.short	(.L_27 - .L_26)
	.align		4
.L_26:
        /*0034*/ 	.word	index@(_ZN7cutlass13device_kernelINS_4gemm6kernel13GemmUniversalIN4cute5tupleIJiiiiEEENS1_10collective13CollectiveMmaINS1_35MainloopSm100TmaUmmaWarpSpecializedILi2ELi2ELi4ENS5_IJNS4_1CILi1EEENSA_ILi4EEESB_EEEEENS5_IJNSA_ILi128EEESF_NSA_ILi64EEEEEENS_6half_tENS5_IJlSB_lEEESI_SJ_NS4_8TiledMMAINS4_8MMA_AtomIJNS4_20SM100_MMA_F16BF16_SSISI_SI_fLi128ELi128ELNS4_4UMMA5MajorE0ELSO_0ELNSN_7ScaleInE0ELSP_0EEEEEENS4_6LayoutINS5_IJSB_SB_SB_EEENS5_IJNSA_ILi0EEESU_SU_EEEEENS5_IJNS4_10UnderscoreESX_SX_EEEEENS4_23SM90_TMA_LOAD_MULTICASTENS4_14ComposedLayoutINS4_7SwizzleILi3ELi4ELi3EEENS4_18smem_ptr_flag_bitsILi16EEENSS_INS5_IJNSA_ILi8EEESG_EEENS5_IJSG_SB_EEEEEEEvNS4_8identityENS4_13SM90_TMA_LOADES1A_vS1B_EENS_8epilogue10collective18CollectiveEpilogueINS1E_23Sm100TmaWarpSpecializedILi4ELi2ELi32ELb1ELb0EEEJSH_NS5_IJNSS_ISF_SB_EENSS_INSA_ILi32EEESB_EEEEESI_SJ_SI_SJ_NS1E_6fusion15FusionCallbacksIS1I_NS1N_17LinearCombinationISI_fSI_fLNS_15FloatRoundStyleE2EEESH_S1M_JEEENS4_5SM1004TMEM4LOAD26SM100_TMEM_LOAD_32dp32b32xES1C_NS11_INS12_ILi2ELi4ELi3EEES15_NSS_INS5_IJS16_S1K_EEENS5_IJS1K_SB_EEEEEEENS4_39AutoVectorizingCopyWithAssumedAlignmentILi128EEENS4_14SM90_TMA_STOREES21_S23_S23_EEEvvEEEEvNT_6ParamsE)
        /*0038*/ 	.word	0x00000000


	//----- nvinfo : EIATTR_MIN_STACK_SIZE
	.align		4
.L_27:
        /*003c*/ 	.byte	0x04, 0x12
        /*003e*/ 	.short	(.L_29 - .L_28)
	.align		4
.L_28:
        /*0040*/ 	.word	index@(_ZN7cutlass13device_kernelINS_4gemm6kernel13GemmUniversalIN4cute5tupleIJiiiiEEENS1_10collective13CollectiveMmaINS1_35MainloopSm100TmaUmmaWarpSpecializedILi2ELi2ELi4ENS5_IJNS4_1CILi1EEENSA_ILi4EEESB_EEEEENS5_IJNSA_ILi128EEESF_NSA_ILi64EEEEEENS_6half_tENS5_IJlSB_lEEESI_SJ_NS4_8TiledMMAINS4_8MMA_AtomIJNS4_20SM100_MMA_F16BF16_SSISI_SI_fLi128ELi128ELNS4_4UMMA5MajorE0ELSO_0ELNSN_7ScaleInE0ELSP_0EEEEEENS4_6LayoutINS5_IJSB_SB_SB_EEENS5_IJNSA_ILi0EEESU_SU_EEEEENS5_IJNS4_10UnderscoreESX_SX_EEEEENS4_23SM90_TMA_LOAD_MULTICASTENS4_14ComposedLayoutINS4_7SwizzleILi3ELi4ELi3EEENS4_18smem_ptr_flag_bitsILi16EEENSS_INS5_IJNSA_ILi8EEESG_EEENS5_IJSG_SB_EEEEEEEvNS4_8identityENS4_13SM90_TMA_LOADES1A_vS1B_EENS_8epilogue10collective18CollectiveEpilogueINS1E_23Sm100TmaWarpSpecializedILi4ELi2ELi32ELb1ELb0EEEJSH_NS5_IJNSS_ISF_SB_EENSS_INSA_ILi32EEESB_EEEEESI_SJ_SI_SJ_NS1E_6fusion15FusionCallbacksIS1I_NS1N_17LinearCombinationISI_fSI_fLNS_15FloatRoundStyleE2EEESH_S1M_JEEENS4_5SM1004TMEM4LOAD26SM100_TMEM_LOAD_32dp32b32xES1C_NS11_INS12_ILi2ELi4ELi3EEES15_NSS_INS5_IJS16_S1K_EEENS5_IJS1K_SB_EEEEEEENS4_39AutoVectorizingCopyWithAssumedAlignmentILi128EEENS4_14SM90_TMA_STOREES21_S23_S23_EEEvvEEEEvNT_6ParamsE)
        /*0044*/ 	.word	0x00000000
.L_29:


//--------------------- .nv.compat                --------------------------
	.section	.nv.compat,"",@"SHT_CUDA_COMPAT_INFO"
	.align	4
        /*0000*/ 	.byte	0x02, 0x09, 0x01, 0x00, 0x02, 0x02, 0x02, 0x00, 0x02, 0x05, 0x05, 0x00, 0x03, 0x07, 0x01, 0x01
        /*0010*/ 	.byte	0x02, 0x03, 0x01, 0x00, 0x02, 0x06, 0x01, 0x00, 0x04, 0x0b, 0x08, 0x00, 0x09, 0x00, 0x00, 0x00
        /*0020*/ 	.byte	0x00, 0x00, 0x00, 0x00


//--------------------- .nv.info._ZN7cutlass13device_kernelINS_4gemm6kernel13GemmUniversalIN4cute5tupleIJiiiiEEENS1_10collective13CollectiveMmaINS1_35MainloopSm100TmaUmmaWarpSpecializedILi2ELi2ELi4ENS5_IJNS4_1CILi1EEENSA_ILi4EEESB_EEEEENS5_IJNSA_ILi128EEESF_NSA_ILi64EEEEEENS_6half_tENS5_IJlSB_lEEESI_SJ_NS4_8TiledMMAINS4_8MMA_AtomIJNS4_20SM100_MMA_F16BF16_SSISI_SI_fLi128ELi128ELNS4_4UMMA5MajorE0ELSO_0ELNSN_7ScaleInE0ELSP_0EEEEEENS4_6LayoutINS5_IJSB_SB_SB_EEENS5_IJNSA_ILi0EEESU_SU_EEEEENS5_IJNS4_10UnderscoreESX_SX_EEEEENS4_23SM90_TMA_LOAD_MULTICASTENS4_14ComposedLayoutINS4_7SwizzleILi3ELi4ELi3EEENS4_18smem_ptr_flag_bitsILi16EEENSS_INS5_IJNSA_ILi8EEESG_EEENS5_IJSG_SB_EEEEEEEvNS4_8identityENS4_13SM90_TMA_LOADES1A_vS1B_EENS_8epilogue10collective18CollectiveEpilogueINS1E_23Sm100TmaWarpSpecializedILi4ELi2ELi32ELb1ELb0EEEJSH_NS5_IJNSS_ISF_SB_EENSS_INSA_ILi32EEESB_EEEEESI_SJ_SI_SJ_NS1E_6fusion15FusionCallbacksIS1I_NS1N_17LinearCombinationISI_fSI_fLNS_15FloatRoundStyleE2EEESH_S1M_JEEENS4_5SM1004TMEM4LOAD26SM100_TMEM_LOAD_32dp32b32xES1C_NS11_INS12_ILi2ELi4ELi3EEES15_NSS_INS5_IJS16_S1K_EEENS5_IJS1K_SB_EEEEEEENS4_39AutoVectorizingCopyWithAssumedAlignmentILi128EEENS4_14SM90_TMA_STOREES21_S23_S23_EEEvvEEEEvNT_6ParamsE --------------------------
	.section	.nv.info._ZN7cutlass13device_kernelINS_4gemm6kernel13GemmUniversalIN4cute5tupleIJiiiiEEENS1_10collective13CollectiveMmaINS1_35MainloopSm100TmaUmmaWarpSpecializedILi2ELi2ELi4ENS5_IJNS4_1CILi1EEENSA_ILi4EEESB_EEEEENS5_IJNSA_ILi128EEESF_NSA_ILi64EEEEEENS_6half_tENS5_IJlSB_lEEESI_SJ_NS4_8TiledMMAINS4_8MMA_AtomIJNS4_20SM100_MMA_F16BF16_SSISI_SI_fLi128ELi128ELNS4_4UMMA5MajorE0ELSO_0ELNSN_7ScaleInE0ELSP_0EEEEEENS4_6LayoutINS5_IJSB_SB_SB_EEENS5_IJNSA_ILi0EEESU_SU_EEEEENS5_IJNS4_10UnderscoreESX_SX_EEEEENS4_23SM90_TMA_LOAD_MULTICASTENS4_14ComposedLayoutINS4_7SwizzleILi3ELi4ELi3EEENS4_18smem_ptr_flag_bitsILi16EEENSS_INS5_IJNSA_ILi8EEESG_EEENS5_IJSG_SB_EEEEEEEvNS4_8identityENS4_13SM90_TMA_LOADES1A_vS1B_EENS_8epilogue10collective18CollectiveEpilogueINS1E_23Sm100TmaWarpSpecializedILi4ELi2ELi32ELb1ELb0EEEJSH_NS5_IJNSS_ISF_SB_EENSS_INSA_ILi32EEESB_EEEEESI_SJ_SI_SJ_NS1E_6fusion15FusionCallbacksIS1I_NS1N_17LinearCombinationISI_fSI_fLNS_15FloatRoundStyleE2EEESH_S1M_JEEENS4_5SM1004TMEM4LOAD26SM100_TMEM_LOAD_32dp32b32xES1C_NS11_INS12_ILi2ELi4ELi3EEES15_NSS_INS5_IJS16_S1K_EEENS5_IJS1K_SB_EEEEEEENS4_39AutoVectorizingCopyWithAssumedAlignmentILi128EEENS4_14SM90_TMA_STOREES21_S23_S23_EEEvvEEEEvNT_6ParamsE,"",@"SHT_CUDA_INFO"
	.sectionflags	@""
	.align	4


	//----- nvinfo : EIATTR_CUDA_API_VERSION
	.align		4
        /*0000*/ 	.byte	0x04, 0x37
        /*0002*/ 	.short	(.L_31 - .L_30)
.L_30:
        /*0004*/ 	.word	0x00000082


	//----- nvinfo : EIATTR_KPARAM_INFO
	.align		4
.L_31:
        /*0008*/ 	.byte	0x04, 0x17
        /*000a*/ 	.short	(.L_33 - .L_32)
.L_32:
        /*000c*/ 	.word	0x00000000
        /*0010*/ 	.short	0x0000
        /*0012*/ 	.short	0x0000
        /*0014*/ 	.byte	0x00, 0xf0, 0x01, 0x20


	//----- nvinfo : EIATTR_AT_ENTRY_FRAGMENTS
	.align		4
.L_33:
        /*0018*/ 	.byte	0x04, 0x4f
        /*001a*/ 	.short	(.L_35 - .L_34)


	//   ....[0]....
.L_34:
        /*001c*/ 	.word	0x00000006


	//----- nvinfo : EIATTR_RESERVED_SMEM_USED
	.align		4
.L_35:
        /*0020*/ 	.byte	0x01, 0x41
	.zero		2


	//----- nvinfo : EIATTR_SPARSE_MMA_MASK
	.align		4
        /*0024*/ 	.byte	0x03, 0x50
        /*0026*/ 	.short	0x0000


	//----- nvinfo : EIATTR_TCGEN05_1CTA_USED
	.align		4
        /*0028*/ 	.byte	0x01, 0x51
	.zero		2


	//----- nvinfo : EIATTR_MAXREG_COUNT
	.align		4
        /*002c*/ 	.byte	0x03, 0x1b
        /*002e*/ 	.short	0x00ff


	//----- nvinfo : EIATTR_NUM_BARRIERS
	.align		4
        /*0030*/ 	.byte	0x02, 0x4c
        /*0032*/ 	.byte	0x07
	.zero		1


	//----- nvinfo : EIATTR_EXTERNS
	.align		4
        /*0034*/ 	.byte	0x04, 0x0f
        /*0036*/ 	.short	(.L_37 - .L_36)


	//   ....[0]....
	.align		4
.L_36:
        /*0038*/ 	.word	index@(__assertfail)


	//----- nvinfo : EIATTR_MERCURY_ISA_VERSION
	.align		4
.L_37:
        /*003c*/ 	.byte	0x03, 0x5f
        /*003e*/ 	.short	0x0101


	//----- nvinfo : EIATTR_INT_WARP_WIDE_INSTR_OFFSETS
	.align		4
        /*0040*/ 	.byte	0x04, 0x31
        /*0042*/ 	.short	(.L_39 - .L_38)


	//   ....[0]....
.L_38:
        /*0044*/ 	.word	0x00003b80


	//   ....[1]....
        /*0048*/ 	.word	0x00003ba0


	//   ....[2]....
        /*004c*/ 	.word	0x00003bd0


	//   ....[3]....
        /*0050*/ 	.word	0x00004710


	//   ....[4]....
        /*0054*/ 	.word	0x00004780


	//   ....[5]....
        /*0058*/ 	.word	0x00004860


	//   ....[6]....
        /*005c*/ 	.word	0x000048e0


	//   ....[7]....
        /*0060*/ 	.word	0x000049e0


	//   ....[8]....
        /*0064*/ 	.word	0x00004a60


	//   ....[9]....
        /*0068*/ 	.word	0x00004b50


	//   ....[10]....
        /*006c*/ 	.word	0x00004c00


	//----- nvinfo : EIATTR_COOP_GROUP_MASK_REGIDS
	.align		4
.L_39:
        /*0070*/ 	.byte	0x04, 0x29
        /*0072*/ 	.short	(.L_41 - .L_40)


	//   ....[0]....
.L_40:
        /*0074*/ 	.word	0xffffffff


	//   ....[1]....
        /*0078*/ 	.word	0xffffffff


	//   ....[2]....
        /*007c*/ 	.word	0xffffffff


	//   ....[3]....
        /*0080*/ 	.word	0xffffffff


	//   ....[4]....
        /*0084*/ 	.word	0xffffffff


	//   ....[5]....
        /*0088*/ 	.word	0xffffffff


	//   ....[6]....
        /*008c*/ 	.word	0xffffffff


	//   ....[7]....
        /*0090*/ 	.word	0xffffffff


	//   ....[8]....
        /*0094*/ 	.word	0xffffffff


	//   ....[9]....
        /*0098*/ 	.word	0xffffffff


	//   ....[10]....
        /*009c*/ 	.word	0xffffffff


	//   ....[11]....
        /*00a0*/ 	.word	0xffffffff


	//   ....[12]....
        /*00a4*/ 	.word	0xffffffff


	//   ....[13]....
        /*00a8*/ 	.word	0xffffffff


	//----- nvinfo : EIATTR_COOP_GROUP_INSTR_OFFSETS
	.align		4
.L_41:
        /*00ac*/ 	.byte	0x04, 0x28
        /*00ae*/ 	.short	(.L_43 - .L_42)


	//   ....[0]....
.L_42:
        /*00b0*/ 	.word	0x00000080


	//   ....[1]....
        /*00b4*/ 	.word	0x000004f0


	//   ....[2]....
        /*00b8*/ 	.word	0x00000660


	//   ....[3]....
        /*00bc*/ 	.word	0x00000800


	//   ....[4]....
        /*00c0*/ 	.word	0x00000900


	//   ....[5]....
        /*00c4*/ 	.word	0x00000a70


	//   ....[6]....
        /*00c8*/ 	.word	0x00000c10


	//   ....[7]....
        /*00cc*/ 	.word	0x00000dc0


	//   ....[8]....
        /*00d0*/ 	.word	0x00002040


	//   ....[9]....
        /*00d4*/ 	.word	0x00002dd0


	//   ....[10]....
        /*00d8*/ 	.word	0x00002fe0


	//   ....[11]....
        /*00dc*/ 	.word	0x00003010


	//   ....[12]....
        /*00e0*/ 	.word	0x00003a60


	//   ....[13]....
        /*00e4*/ 	.word	0x00003c90


	//----- nvinfo : EIATTR_VRC_CTA_INIT_COUNT
	.align		4
.L_43:
        /*00e8*/ 	.byte	0x02, 0x4a
        /*00ea*/ 	.byte	0x80
	.zero		1


	//----- nvinfo : EIATTR_SYSCALL_OFFSETS
	.align		4
        /*00ec*/ 	.byte	0x04, 0x46
        /*00ee*/ 	.short	(.L_45 - .L_44)


	//   ....[0]....
.L_44:
        /*00f0*/ 	.word	0x00005850


	//   ....[1]....
        /*00f4*/ 	.word	0x00005940


	//   ....[2]....
        /*00f8*/ 	.word	0x00006110


	//   ....[3]....
        /*00fc*/ 	.word	0x00006d90


	//   ....[4]....
        /*0100*/ 	.word	0x000079f0


	//   ....[5]....
        /*0104*/ 	.word	0x00008650


	//----- nvinfo : EIATTR_MBARRIER_INSTR_OFFSETS
	.align		4
.L_45:
        /*0108*/ 	.byte	0x04, 0x39
        /*010a*/ 	.short	(.L_47 - .L_46)


	//   ....[0]....
.L_46:
        /*010c*/ 	.word	0x00000610
        /*0110*/ 	.word	0x000000ff
        /*0114*/ 	.word	0x00000000
        /*0118*/ 	.short	0x0100
        /*011a*/ 	.byte	0x04
	.zero		1


	//   ....[1]....
        /*011c*/ 	.word	0x00000620
        /*0120*/ 	.word	0x000000ff
        /*0124*/ 	.word	0x00000010
        /*0128*/ 	.short	0x0100
        /*012a*/ 	.byte	0x04
	.zero		1


	//   ....[2]....
        /*012c*/ 	.word	0x00000630
        /*0130*/ 	.word	0x000000ff
        /*0134*/ 	.word	0x00000008
        /*0138*/ 	.short	0x0100
        /*013a*/ 	.byte	0x04
	.zero		1


	//   ....[3]....
        /*013c*/ 	.word	0x00000640
        /*0140*/ 	.word	0x000000ff
        /*0144*/ 	.word	0x00000018
        /*0148*/ 	.short	0x0100
        /*014a*/ 	.byte	0x04
	.zero		1


	//   ....[4]....
        /*014c*/ 	.word	0x00000770
        /*0150*/ 	.word	0x000000ff
        /*0154*/ 	.word	0x00000020
        /*0158*/ 	.short	0x0100
        /*015a*/ 	.byte	0x04
	.zero		1


	//   ....[5]....
        /*015c*/ 	.word	0x00000780
        /*0160*/ 	.word	0x000000ff
        /*0164*/ 	.word	0x00000040
        /*0168*/ 	.short	0x0100
        /*016a*/ 	.byte	0x04
	.zero		1


	//   ....[6]....
        /*016c*/ 	.word	0x00000790
        /*0170*/ 	.word	0x000000ff
        /*0174*/ 	.word	0x00000028
        /*0178*/ 	.short	0x0100
        /*017a*/ 	.byte	0x04
	.zero		1


	//   ....[7]....
        /*017c*/ 	.word	0x000007a0
        /*0180*/ 	.word	0x000000ff
        /*0184*/ 	.word	0x00000048
        /*0188*/ 	.short	0x0100
        /*018a*/ 	.byte	0x04
	.zero		1


	//   ....[8]....
        /*018c*/ 	.word	0x000007b0
        /*0190*/ 	.word	0x000000ff
        /*0194*/ 	.word	0x00000030
        /*0198*/ 	.short	0x0100
        /*019a*/ 	.byte	0x04
	.zero		1


	//   ....[9]....
        /*019c*/ 	.word	0x000007c0
        /*01a0*/ 	.word	0x000000ff
        /*01a4*/ 	.word	0x00000050
        /*01a8*/ 	.short	0x0100
        /*01aa*/ 	.byte	0x04
	.zero		1


	//   ....[10]....
        /*01ac*/ 	.word	0x000007d0
        /*01b0*/ 	.word	0x000000ff
        /*01b4*/ 	.word	0x00000038
        /*01b8*/ 	.short	0x0100
        /*01ba*/ 	.byte	0x04
	.zero		1


	//   ....[11]....
        /*01bc*/ 	.word	0x000007e0
        /*01c0*/ 	.word	0x000000ff
        /*01c4*/ 	.word	0x00000058
        /*01c8*/ 	.short	0x0100
        /*01ca*/ 	.byte	0x04
	.zero		1


	//   ....[12]....
        /*01cc*/ 	.word	0x000008d0
        /*01d0*/ 	.word	0x000000ff
        /*01d4*/ 	.word	0x00000060
        /*01d8*/ 	.short	0x0100
        /*01da*/ 	.byte	0x06
	.zero		1


	//   ....[13]....
        /*01dc*/ 	.word	0x000008e0
        /*01e0*/ 	.word	0x000000ff
        /*01e4*/ 	.word	0x00000068
        /*01e8*/ 	.short	0x0100
        /*01ea*/ 	.byte	0x06
	.zero		1


	//   ....[14]....
        /*01ec*/ 	.word	0x00000a20
        /*01f0*/ 	.word	0x000000ff
        /*01f4*/ 	.word	0x00000070
        /*01f8*/ 	.short	0x0100
        /*01fa*/ 	.byte	0x06
	.zero		1


	//   ....[15]....
        /*01fc*/ 	.word	0x00000a30
        /*0200*/ 	.word	0x000000ff
        /*0204*/ 	.word	0x00000080
        /*0208*/ 	.short	0x0100
        /*020a*/ 	.byte	0x06
	.zero		1


	//   ....[16]....
        /*020c*/ 	.word	0x00000a40
        /*0210*/ 	.word	0x000000ff
        /*0214*/ 	.word	0x00000078
        /*0218*/ 	.short	0x0100
        /*021a*/ 	.byte	0x06
	.zero		1


	//   ....[17]....
        /*021c*/ 	.word	0x00000a50
        /*0220*/ 	.word	0x000000ff
        /*0224*/ 	.word	0x00000088
        /*0228*/ 	.short	0x0100
        /*022a*/ 	.byte	0x06
	.zero		1


	//   ....[18]....
        /*022c*/ 	.word	0x00000b80
        /*0230*/ 	.word	0x000000ff
        /*0234*/ 	.word	0x00000090
        /*0238*/ 	.short	0x0100
        /*023a*/ 	.byte	0x04
	.zero		1


	//   ....[19]....
        /*023c*/ 	.word	0x00000b90
        /*0240*/ 	.word	0x000000ff
        /*0244*/ 	.word	0x000000b0
        /*0248*/ 	.short	0x0100
        /*024a*/ 	.byte	0x04
	.zero		1


	//   ....[20]....
        /*024c*/ 	.word	0x00000ba0
        /*0250*/ 	.word	0x000000ff
        /*0254*/ 	.word	0x00000098
        /*0258*/ 	.short	0x0100
        /*025a*/ 	.byte	0x04
	.zero		1


	//   ....[21]....
        /*025c*/ 	.word	0x00000bb0
        /*0260*/ 	.word	0x000000ff
        /*0264*/ 	.word	0x000000b8
        /*0268*/ 	.short	0x0100
        /*026a*/ 	.byte	0x04
	.zero		1


	//   ....[22]....
        /*026c*/ 	.word	0x00000bc0
        /*0270*/ 	.word	0x000000ff
        /*0274*/ 	.word	0x000000a0
        /*0278*/ 	.short	0x0100
        /*027a*/ 	.byte	0x04
	.zero		1


	//   ....[23]....
        /*027c*/ 	.word	0x00000bd0
        /*0280*/ 	.word	0x000000ff
        /*0284*/ 	.word	0x000000c0
        /*0288*/ 	.short	0x0100
        /*028a*/ 	.byte	0x04
	.zero		1


	//   ....[24]....
        /*028c*/ 	.word	0x00000be0
        /*0290*/ 	.word	0x000000ff
        /*0294*/ 	.word	0x000000a8
        /*0298*/ 	.short	0x0100
        /*029a*/ 	.byte	0x04
	.zero		1


	//   ....[25]....
        /*029c*/ 	.word	0x00000bf0
        /*02a0*/ 	.word	0x000000ff
        /*02a4*/ 	.word	0x000000c8
        /*02a8*/ 	.short	0x0100
        /*02aa*/ 	.byte	0x04
	.zero		1


	//   ....[26]....
        /*02ac*/ 	.word	0x00000ce0
        /*02b0*/ 	.word	0x000000ff
        /*02b4*/ 	.word	0x000000d0
        /*02b8*/ 	.short	0x0100
        /*02ba*/ 	.byte	0x04
	.zero		1


	//   ....[27]....
        /*02bc*/ 	.word	0x00000cf0
        /*02c0*/ 	.word	0x000000ff
        /*02c4*/ 	.word	0x000000e0
        /*02c8*/ 	.short	0x0100
        /*02ca*/ 	.byte	0x04
	.zero		1


	//   ....[28]....
        /*02cc*/ 	.word	0x00000d00
        /*02d0*/ 	.word	0x000000ff
        /*02d4*/ 	.word	0x000000d8
        /*02d8*/ 	.short	0x0100
        /*02da*/ 	.byte	0x04
	.zero		1


	//   ....[29]....
        /*02dc*/ 	.word	0x00000d10
        /*02e0*/ 	.word	0x000000ff
        /*02e4*/ 	.word	0x000000e8
        /*02e8*/ 	.short	0x0100
        /*02ea*/ 	.byte	0x04
	.zero		1


	//   ....[30]....
        /*02ec*/ 	.word	0x000018c0
        /*02f0*/ 	.word	0x00000003
        /*02f4*/ 	.word	0x000000e0
        /*02f8*/ 	.short	0x010a
        /*02fa*/ 	.byte	0xff
	.zero		1


	//   ....[31]....
        /*02fc*/ 	.word	0x000018f0
        /*0300*/ 	.word	0x00000003
        /*0304*/ 	.word	0x000000d0
        /*0308*/ 	.short	0x0101
        /*030a*/ 	.byte	0xff
	.zero		1


	//   ....[32]....
        /*030c*/ 	.word	0x000019c0
        /*0310*/ 	.word	0x000000ff
        /*0314*/ 	.word	0x00000010
        /*0318*/ 	.short	0x010a
        /*031a*/ 	.byte	0x04
	.zero		1


	//   ....[33]....
        /*031c*/ 	.word	0x00001a40
        /*0320*/ 	.word	0x000000ff
        /*0324*/ 	.word	0x00000010
        /*0328*/ 	.short	0x010a
        /*032a*/ 	.byte	0x21
	.zero		1


	//   ....[34]....
        /*032c*/ 	.word	0x00001be0
        /*0330*/ 	.word	0x000000ff
        /*0334*/ 	.word	0x00000010
        /*0338*/ 	.short	0x010a
        /*033a*/ 	.byte	0x08
	.zero		1


	//   ....[35]....
        /*033c*/ 	.word	0x00001cf0
        /*0340*/ 	.word	0x000000ff
        /*0344*/ 	.word	0x00000068
        /*0348*/ 	.short	0x0101
        /*034a*/ 	.byte	0x06
	.zero		1


	//   ....[36]....
        /*034c*/ 	.word	0x00001d10
        /*0350*/ 	.word	0x000000ff
        /*0354*/ 	.word	0x00000010
        /*0358*/ 	.short	0x010a
        /*035a*/ 	.byte	0x04
	.zero		1


	//   ....[37]....
        /*035c*/ 	.word	0x00001d90
        /*0360*/ 	.word	0x000000ff
        /*0364*/ 	.word	0x00000010
        /*0368*/ 	.short	0x010a
        /*036a*/ 	.byte	0x11
	.zero		1


	//   ....[38]....
        /*036c*/ 	.word	0x00001f30
        /*0370*/ 	.word	0x000000ff
        /*0374*/ 	.word	0x00000010
        /*0378*/ 	.short	0x010a
        /*037a*/ 	.byte	0x07
	.zero		1


	//   ....[39]....
        /*037c*/ 	.word	0x00002070
        /*0380*/ 	.word	0x00000003
        /*0384*/ 	.word	0x00000070
        /*0388*/ 	.short	0x010a
        /*038a*/ 	.byte	0xff
	.zero		1


	//   ....[40]....
        /*038c*/ 	.word	0x000021c0
        /*0390*/ 	.word	0x00000000
        /*0394*/ 	.word	0x00000000
        /*0398*/ 	.short	0x0101
        /*039a*/ 	.byte	0xff
	.zero		1


	//   ....[41]....
        /*039c*/ 	.word	0x00002770
        /*03a0*/ 	.word	0x000000ff
        /*03a4*/ 	.word	0x00000000
        /*03a8*/ 	.short	0x010a
        /*03aa*/ 	.byte	0x04
	.zero		1


	//   ....[42]....
        /*03ac*/ 	.word	0x00002810
        /*03b0*/ 	.word	0x00000000
        /*03b4*/ 	.word	0x00000000
        /*03b8*/ 	.short	0x010a
        /*03ba*/ 	.byte	0xff
	.zero		1


	//   ....[43]....
        /*03bc*/ 	.word	0x00002930
        /*03c0*/ 	.word	0x00000002
        /*03c4*/ 	.word	0x000000d0
        /*03c8*/ 	.short	0x010a
        /*03ca*/ 	.byte	0xff
	.zero		1


	//   ....[44]....
        /*03cc*/ 	.word	0x00002990
        /*03d0*/ 	.word	0x00000004
        /*03d4*/ 	.word	0x00000000
        /*03d8*/ 	.short	0x0101
        /*03da*/ 	.byte	0xff
	.zero		1


	//   ....[45]....
        /*03dc*/ 	.word	0x000029b0
        /*03e0*/ 	.word	0x000000ff
        /*03e4*/ 	.word	0x00000080
        /*03e8*/ 	.short	0x010a
        /*03ea*/ 	.byte	0x04
	.zero		1


	//   ....[46]....
        /*03ec*/ 	.word	0x00002ad0
        /*03f0*/ 	.word	0x00000002
        /*03f4*/ 	.word	0x00000070
        /*03f8*/ 	.short	0x010a
        /*03fa*/ 	.byte	0xff
	.zero		1


	//   ....[47]....
        /*03fc*/ 	.word	0x00002be0
        /*0400*/ 	.word	0x00000002
        /*0404*/ 	.word	0x00000000
        /*0408*/ 	.short	0x0101
        /*040a*/ 	.byte	0xff
	.zero		1


	//   ....[48]....
        /*040c*/ 	.word	0x00002c70
        /*0410*/ 	.word	0x000000ff
        /*0414*/ 	.word	0x00000080
        /*0418*/ 	.short	0x0106
        /*041a*/ 	.byte	0x04
	.zero		1


	//   ....[49]....
        /*041c*/ 	.word	0x00002c90
        /*0420*/ 	.word	0x000000ff
        /*0424*/ 	.word	0x00000080
        /*0428*/ 	.short	0x010a
        /*042a*/ 	.byte	0x04
	.zero		1


	//   ....[50]....
        /*042c*/ 	.word	0x00002d20
        /*0430*/ 	.word	0x000000ff
        /*0434*/ 	.word	0x00000080
        /*0438*/ 	.short	0x0106
        /*043a*/ 	.byte	0x07
	.zero		1


	//   ....[51]....
        /*043c*/ 	.word	0x00002d60
        /*0440*/ 	.word	0x00000000
        /*0444*/ 	.word	0x00000080
        /*0448*/ 	.short	0x010a
        /*044a*/ 	.byte	0xff
	.zero		1


	//   ....[52]....
        /*044c*/ 	.word	0x000032b0
        /*0450*/ 	.word	0x00000000
        /*0454*/ 	.word	0x00000070
        /*0458*/ 	.short	0x010a
        /*045a*/ 	.byte	0xff
	.zero		1


	//   ....[53]....
        /*045c*/ 	.word	0x000033c0
        /*0460*/ 	.word	0x00000003
        /*0464*/ 	.word	0x00000000
        /*0468*/ 	.short	0x0101
        /*046a*/ 	.byte	0xff
	.zero		1


	//   ....[54]....
        /*046c*/ 	.word	0x000033d0
        /*0470*/ 	.word	0x000000ff
        /*0474*/ 	.word	0x00000000
        /*0478*/ 	.short	0x010a
        /*047a*/ 	.byte	0x04
	.zero		1


	//   ....[55]....
        /*047c*/ 	.word	0x000033f0
        /*0480*/ 	.word	0x000000ff
        /*0484*/ 	.word	0x000000b0
        /*0488*/ 	.short	0x010a
        /*048a*/ 	.byte	0x1e
	.zero		1


	//   ....[56]....
        /*048c*/ 	.word	0x000034c0
        /*0490*/ 	.word	0x000000ff
        /*0494*/ 	.word	0x00000000
        /*0498*/ 	.short	0x010a
        /*049a*/ 	.byte	0x05
	.zero		1


	//   ....[57]....
        /*049c*/ 	.word	0x00003600
        /*04a0*/ 	.word	0x000000ff
        /*04a4*/ 	.word	0x00000000
        /*04a8*/ 	.short	0x010a
        /*04aa*/ 	.byte	0x04
	.zero		1


	//   ....[58]....
        /*04ac*/ 	.word	0x00003890
        /*04b0*/ 	.word	0x000000ff
        /*04b4*/ 	.word	0x00000000
        /*04b8*/ 	.short	0x010a
        /*04ba*/ 	.byte	0x04
	.zero		1


	//   ....[59]....
        /*04bc*/ 	.word	0x00003920
        /*04c0*/ 	.word	0x000000ff
        /*04c4*/ 	.word	0x00000000
        /*04c8*/ 	.short	0x010a
        /*04ca*/ 	.byte	0x05
	.zero		1


	//   ....[60]....
        /*04cc*/ 	.word	0x000039b0
        /*04d0*/ 	.word	0x000000ff
        /*04d4*/ 	.word	0x00000000
        /*04d8*/ 	.short	0x010a
        /*04da*/ 	.byte	0x05
	.zero		1


	//   ....[61]....
        /*04dc*/ 	.word	0x00003a40
        /*04e0*/ 	.word	0x000000ff
        /*04e4*/ 	.word	0x00000000
        /*04e8*/ 	.short	0x010a
        /*04ea*/ 	.byte	0x04
	.zero		1


	//   ....[62]....
        /*04ec*/ 	.word	0x00003f10
        /*04f0*/ 	.word	0x0000000c
        /*04f4*/ 	.word	0x00000070
        /*04f8*/ 	.short	0x010a
        /*04fa*/ 	.byte	0xff
	.zero		1


	//   ....[63]....
        /*04fc*/ 	.word	0x00004080
        /*0500*/ 	.word	0x00000000
        /*0504*/ 	.word	0x00000000
        /*0508*/ 	.short	0x0101
        /*050a*/ 	.byte	0xff
	.zero		1


	//   ....[64]....
        /*050c*/ 	.word	0x00004510
        /*0510*/ 	.word	0x000000ff
        /*0514*/ 	.word	0x00000068
        /*0518*/ 	.short	0x010a
        /*051a*/ 	.byte	0x15
	.zero		1


	//   ....[65]....
        /*051c*/ 	.word	0x00004690
        /*0520*/ 	.word	0x000000ff
        /*0524*/ 	.word	0x00000040
        /*0528*/ 	.short	0x010a
        /*052a*/ 	.byte	0x15
	.zero		1


	//   ....[66]....
        /*052c*/ 	.word	0x00004810
        /*0530*/ 	.word	0x000000ff
        /*0534*/ 	.word	0x00000020
        /*0538*/ 	.short	0x010b
        /*053a*/ 	.byte	0x15
	.zero		1


	//   ....[67]....
        /*053c*/ 	.word	0x00004820
        /*0540*/ 	.word	0x000000ff
        /*0544*/ 	.word	0x00000000
        /*0548*/ 	.short	0x0101
        /*054a*/ 	.byte	0x06
	.zero		1


	//   ....[68]....
        /*054c*/ 	.word	0x00004830
        /*0550*/ 	.word	0x000000ff
        /*0554*/ 	.word	0x00000048
        /*0558*/ 	.short	0x010a
        /*055a*/ 	.byte	0x15
	.zero		1


	//   ....[69]....
        /*055c*/ 	.word	0x00004990
        /*0560*/ 	.word	0x000000ff
        /*0564*/ 	.word	0x00000028
        /*0568*/ 	.short	0x010b
        /*056a*/ 	.byte	0x15
	.zero		1


	//   ....[70]....
        /*056c*/ 	.word	0x000049a0
        /*0570*/ 	.word	0x000000ff
        /*0574*/ 	.word	0x00000000
        /*0578*/ 	.short	0x0101
        /*057a*/ 	.byte	0x06
	.zero		1


	//   ....[71]....
        /*057c*/ 	.word	0x000049b0
        /*0580*/ 	.word	0x000000ff
        /*0584*/ 	.word	0x00000050
        /*0588*/ 	.short	0x010a
        /*058a*/ 	.byte	0x15
	.zero		1


	//   ....[72]....
        /*058c*/ 	.word	0x00004b00
        /*0590*/ 	.word	0x000000ff
        /*0594*/ 	.word	0x00000030
        /*0598*/ 	.short	0x010b
        /*059a*/ 	.byte	0x15
	.zero		1


	//   ....[73]....
        /*059c*/ 	.word	0x00004b10
        /*05a0*/ 	.word	0x000000ff
        /*05a4*/ 	.word	0x00000000
        /*05a8*/ 	.short	0x0101
        /*05aa*/ 	.byte	0x06
	.zero		1


	//   ....[74]....
        /*05ac*/ 	.word	0x00004b20
        /*05b0*/ 	.word	0x000000ff
        /*05b4*/ 	.word	0x00000058
        /*05b8*/ 	.short	0x010a
        /*05ba*/ 	.byte	0x15
	.zero		1


	//   ....[75]....
        /*05bc*/ 	.word	0x00004d10
        /*05c0*/ 	.word	0x000000ff
        /*05c4*/ 	.word	0x00000038
        /*05c8*/ 	.short	0x010b
        /*05ca*/ 	.byte	0x15
	.zero		1


	//   ....[76]....
        /*05cc*/ 	.word	0x00004d20
        /*05d0*/ 	.word	0x000000ff
        /*05d4*/ 	.word	0x00000000
        /*05d8*/ 	.short	0x0101
        /*05da*/ 	.byte	0x25
	.zero		1


	//   ....[77]....
        /*05dc*/ 	.word	0x00004d50
        /*05e0*/ 	.word	0x000000ff
        /*05e4*/ 	.word	0x00000040
        /*05e8*/ 	.short	0x010a
        /*05ea*/ 	.byte	0x15
	.zero		1


	//   ....[78]....
        /*05ec*/ 	.word	0x00004d70
        /*05f0*/ 	.word	0x000000ff
        /*05f4*/ 	.word	0x00000048
        /*05f8*/ 	.short	0x010a
        /*05fa*/ 	.byte	0x15
	.zero		1


	//   ....[79]....
        /*05fc*/ 	.word	0x00004d90
        /*0600*/ 	.word	0x000000ff
        /*0604*/ 	.word	0x00000050
        /*0608*/ 	.short	0x010a
        /*060a*/ 	.byte	0x15
	.zero		1


	//   ....[80]....
        /*060c*/ 	.word	0x00004dd0
        /*0610*/ 	.word	0x00000000
        /*0614*/ 	.word	0x00000058
        /*0618*/ 	.short	0x010a
        /*061a*/ 	.byte	0xff
	.zero		1


	//   ....[81]....
        /*061c*/ 	.word	0x000050e0
        /*0620*/ 	.word	0x00000003
        /*0624*/ 	.word	0x00000070
        /*0628*/ 	.short	0x010a
        /*062a*/ 	.byte	0xff
	.zero		1


	//   ....[82]....
        /*062c*/ 	.word	0x00005260
        /*0630*/ 	.word	0x00000000
        /*0634*/ 	.word	0x00000000
        /*0638*/ 	.short	0x0101
        /*063a*/ 	.byte	0xff
	.zero		1


	//   ....[83]....
        /*063c*/ 	.word	0x00005dd0
        /*0640*/ 	.word	0x000000ff
        /*0644*/ 	.word	0x00000020
        /*0648*/ 	.short	0x010a
        /*064a*/ 	.byte	0x2c
	.zero		1


	//   ....[84]....
        /*064c*/ 	.word	0x00005e10
        /*0650*/ 	.word	0x00000063
        /*0654*/ 	.word	0x00000090
        /*0658*/ 	.short	0x010a
        /*065a*/ 	.byte	0xff
	.zero		1


	//   ....[85]....
        /*065c*/ 	.word	0x00005f00
        /*0660*/ 	.word	0x000000ff
        /*0664*/ 	.word	0x00000020
        /*0668*/ 	.short	0x010a
        /*066a*/ 	.byte	0x2c
	.zero		1


	//   ....[86]....
        /*066c*/ 	.word	0x00005ff0
        /*0670*/ 	.word	0x00000063
        /*0674*/ 	.word	0x00000090
        /*0678*/ 	.short	0x010a
        /*067a*/ 	.byte	0xff
	.zero		1


	//   ....[87]....
        /*067c*/ 	.word	0x00006ac0
        /*0680*/ 	.word	0x00000000
        /*0684*/ 	.word	0x00000000
        /*0688*/ 	.short	0x0101
        /*068a*/ 	.byte	0xff
	.zero		1


	//   ....[88]....
        /*068c*/ 	.word	0x00006ad0
        /*0690*/ 	.word	0x00000003
        /*0694*/ 	.word	0x00000020
        /*0698*/ 	.short	0x010a
        /*069a*/ 	.byte	0xff
	.zero		1


	//   ....[89]....
        /*069c*/ 	.word	0x00006bb0
        /*06a0*/ 	.word	0x00000003
        /*06a4*/ 	.word	0x00000020
        /*06a8*/ 	.short	0x010a
        /*06aa*/ 	.byte	0xff
	.zero		1


	//   ....[90]....
        /*06ac*/ 	.word	0x00007720
        /*06b0*/ 	.word	0x0000003d
        /*06b4*/ 	.word	0x00000000
        /*06b8*/ 	.short	0x0101
        /*06ba*/ 	.byte	0xff
	.zero		1


	//   ....[91]....
        /*06bc*/ 	.word	0x00007740
        /*06c0*/ 	.word	0x0000003e
        /*06c4*/ 	.word	0x00000020
        /*06c8*/ 	.short	0x010a
        /*06ca*/ 	.byte	0xff
	.zero		1


	//   ....[92]....
        /*06cc*/ 	.word	0x00007810
        /*06d0*/ 	.word	0x0000003e
        /*06d4*/ 	.word	0x00000020
        /*06d8*/ 	.short	0x010a
        /*06da*/ 	.byte	0xff
	.zero		1


	//   ....[93]....
        /*06dc*/ 	.word	0x00008380
        /*06e0*/ 	.word	0x0000003d
        /*06e4*/ 	.word	0x00000000
        /*06e8*/ 	.short	0x0101
        /*06ea*/ 	.byte	0xff
	.zero		1


	//   ....[94]....
        /*06ec*/ 	.word	0x000083a0
        /*06f0*/ 	.word	0x0000003e
        /*06f4*/ 	.word	0x00000020
        /*06f8*/ 	.short	0x010a
        /*06fa*/ 	.byte	0xff
	.zero		1


	//   ....[95]....
        /*06fc*/ 	.word	0x00008470
        /*0700*/ 	.word	0x0000003e
        /*0704*/ 	.word	0x00000020
        /*0708*/ 	.short	0x010a
        /*070a*/ 	.byte	0xff
	.zero		1


	//   ....[96]....
        /*070c*/ 	.word	0x000087b0
        /*0710*/ 	.word	0x000000ff
        /*0714*/ 	.word	0x00000000
        /*0718*/ 	.short	0x0101
        /*071a*/ 	.byte	0x04
	.zero		1


	//   ....[97]....
        /*071c*/ 	.word	0x00009040
        /*0720*/ 	.word	0x00000002
        /*0724*/ 	.word	0x00000000
        /*0728*/ 	.short	0x0101
        /*072a*/ 	.byte	0xff
	.zero		1


	//   ....[98]....
        /*072c*/ 	.word	0x000092d0
        /*0730*/ 	.word	0x000000ff
        /*0734*/ 	.word	0x00000000
        /*0738*/ 	.short	0x0101
        /*073a*/ 	.byte	0x04
	.zero		1


	//   ....[99]....
        /*073c*/ 	.word	0x000092f0
        /*0740*/ 	.word	0x00000003
        /*0744*/ 	.word	0x000000e0
        /*0748*/ 	.short	0x010a
        /*074a*/ 	.byte	0xff
	.zero		1


	//   ....[100]....
        /*074c*/ 	.word	0x00009350
        /*0750*/ 	.word	0x00000000
        /*0754*/ 	.word	0x00000010
        /*0758*/ 	.short	0x010a
        /*075a*/ 	.byte	0xff
	.zero		1


	//   ....[101]....
        /*075c*/ 	.word	0x000093b0
        /*0760*/ 	.word	0x00000000
        /*0764*/ 	.word	0x00000010
        /*0768*/ 	.short	0x010a
        /*076a*/ 	.byte	0xff
	.zero		1


	//   ....[102]....
        /*076c*/ 	.word	0x00009400
        /*0770*/ 	.word	0x00000003
        /*0774*/ 	.word	0x00000070
        /*0778*/ 	.short	0x010a
        /*077a*/ 	.byte	0xff
	.zero		1


	//   ....[103]....
        /*077c*/ 	.word	0x00009460
        /*0780*/ 	.word	0x00000000
        /*0784*/ 	.word	0x00000000
        /*0788*/ 	.short	0x010a
        /*078a*/ 	.byte	0xff
	.zero		1


	//   ....[104]....
        /*078c*/ 	.word	0x000094b0
        /*0790*/ 	.word	0x00000002
        /*0794*/ 	.word	0x000000d0
        /*0798*/ 	.short	0x010a
        /*079a*/ 	.byte	0xff
	.zero		1


	//   ....[105]....
        /*079c*/ 	.word	0x00009510
        /*07a0*/ 	.word	0x00000002
        /*07a4*/ 	.word	0x00000080
        /*07a8*/ 	.short	0x010a
        /*07aa*/ 	.byte	0xff
	.zero		1


	//   ....[106]....
        /*07ac*/ 	.word	0x00009560
        /*07b0*/ 	.word	0x00000002
        /*07b4*/ 	.word	0x00000070
        /*07b8*/ 	.short	0x010a
        /*07ba*/ 	.byte	0xff
	.zero		1


	//   ....[107]....
        /*07bc*/ 	.word	0x000095c0
        /*07c0*/ 	.word	0x00000000
        /*07c4*/ 	.word	0x00000080
        /*07c8*/ 	.short	0x010a
        /*07ca*/ 	.byte	0xff
	.zero		1


	//   ....[108]....
        /*07cc*/ 	.word	0x00009610
        /*07d0*/ 	.word	0x00000000
        /*07d4*/ 	.word	0x00000070
        /*07d8*/ 	.short	0x010a
        /*07da*/ 	.byte	0xff
	.zero		1


	//   ....[109]....
        /*07dc*/ 	.word	0x00009670
        /*07e0*/ 	.word	0x00000003
        /*07e4*/ 	.word	0x000000b0
        /*07e8*/ 	.short	0x010a
        /*07ea*/ 	.byte	0xff
	.zero		1


	//   ....[110]....
        /*07ec*/ 	.word	0x000096d0
        /*07f0*/ 	.word	0x00000000
        /*07f4*/ 	.word	0x00000000
        /*07f8*/ 	.short	0x010a
        /*07fa*/ 	.byte	0xff
	.zero		1


	//   ....[111]....
        /*07fc*/ 	.word	0x00009730
        /*0800*/ 	.word	0x00000000
        /*0804*/ 	.word	0x00000000
        /*0808*/ 	.short	0x010a
        /*080a*/ 	.byte	0xff
	.zero		1


	//   ....[112]....
        /*080c*/ 	.word	0x00009790
        /*0810*/ 	.word	0x00000000
        /*0814*/ 	.word	0x00000000
        /*0818*/ 	.short	0x010a
        /*081a*/ 	.byte	0xff
	.zero		1


	//   ....[113]....
        /*081c*/ 	.word	0x000097f0
        /*0820*/ 	.word	0x00000000
        /*0824*/ 	.word	0x00000000
        /*0828*/ 	.short	0x010a
        /*082a*/ 	.byte	0xff
	.zero		1


	//   ....[114]....
        /*082c*/ 	.word	0x00009850
        /*0830*/ 	.word	0x00000000
        /*0834*/ 	.word	0x00000000
        /*0838*/ 	.short	0x010a
        /*083a*/ 	.byte	0xff
	.zero		1


	//   ....[115]....
        /*083c*/ 	.word	0x000098a0
        /*0840*/ 	.word	0x0000000c
        /*0844*/ 	.word	0x00000070
        /*0848*/ 	.short	0x010a
        /*084a*/ 	.byte	0xff
	.zero		1


	//   ....[116]....
        /*084c*/ 	.word	0x00009900
        /*0850*/ 	.word	0x00000000
        /*0854*/ 	.word	0x00000068
        /*0858*/ 	.short	0x010a
        /*085a*/ 	.byte	0xff
	.zero		1


	//   ....[117]....
        /*085c*/ 	.word	0x00009960
        /*0860*/ 	.word	0x00000000
        /*0864*/ 	.word	0x00000040
        /*0868*/ 	.short	0x010a
        /*086a*/ 	.byte	0xff
	.zero		1


	//   ....[118]....
        /*086c*/ 	.word	0x000099c0
        /*0870*/ 	.word	0x00000000
        /*0874*/ 	.word	0x00000048
        /*0878*/ 	.short	0x010a
        /*087a*/ 	.byte	0xff
	.zero		1


	//   ....[119]....
        /*087c*/ 	.word	0x00009a20
        /*0880*/ 	.word	0x00000000
        /*0884*/ 	.word	0x00000050
        /*0888*/ 	.short	0x010a
        /*088a*/ 	.byte	0xff
	.zero		1


	//   ....[120]....
        /*088c*/ 	.word	0x00009a80
        /*0890*/ 	.word	0x00000000
        /*0894*/ 	.word	0x00000058
        /*0898*/ 	.short	0x010a
        /*089a*/ 	.byte	0xff
	.zero		1


	//   ....[121]....
        /*089c*/ 	.word	0x00009ae0
        /*08a0*/ 	.word	0x00000000
        /*08a4*/ 	.word	0x00000040
        /*08a8*/ 	.short	0x010a
        /*08aa*/ 	.byte	0xff
	.zero		1


	//   ....[122]....
        /*08ac*/ 	.word	0x00009b40
        /*08b0*/ 	.word	0x00000000
        /*08b4*/ 	.word	0x00000048
        /*08b8*/ 	.short	0x010a
        /*08ba*/ 	.byte	0xff
	.zero		1


	//   ....[123]....
        /*08bc*/ 	.word	0x00009ba0
        /*08c0*/ 	.word	0x00000000
        /*08c4*/ 	.word	0x00000050
        /*08c8*/ 	.short	0x010a
        /*08ca*/ 	.byte	0xff
	.zero		1


	//   ....[124]....
        /*08cc*/ 	.word	0x00009bf0
        /*08d0*/ 	.word	0x00000003
        /*08d4*/ 	.word	0x00000070
        /*08d8*/ 	.short	0x010a
        /*08da*/ 	.byte	0xff
	.zero		1


	//   ....[125]....
        /*08dc*/ 	.word	0x00009c50
        /*08e0*/ 	.word	0x00000002
        /*08e4*/ 	.word	0x00000020
        /*08e8*/ 	.short	0x010a
        /*08ea*/ 	.byte	0xff
	.zero		1


	//   ....[126]....
        /*08ec*/ 	.word	0x00009ca0
        /*08f0*/ 	.word	0x00000063
        /*08f4*/ 	.word	0x00000090
        /*08f8*/ 	.short	0x010a
        /*08fa*/ 	.byte	0xff
	.zero		1


	//   ....[127]....
        /*08fc*/ 	.word	0x00009cf0
        /*0900*/ 	.word	0x00000003
        /*0904*/ 	.word	0x00000020
        /*0908*/ 	.short	0x010a
        /*090a*/ 	.byte	0xff
	.zero		1


	//   ....[128]....
        /*090c*/ 	.word	0x00009d40
        /*0910*/ 	.word	0x0000003e
        /*0914*/ 	.word	0x00000020
        /*0918*/ 	.short	0x010a
        /*091a*/ 	.byte	0xff
	.zero		1


	//   ....[129]....
        /*091c*/ 	.word	0x00009d90
        /*0920*/ 	.word	0x0000003e
        /*0924*/ 	.word	0x00000020
        /*0928*/ 	.short	0x010a
        /*092a*/ 	.byte	0xff
	.zero		1


	//----- nvinfo : EIATTR_NUM_MBARRIERS
	.align		4
.L_47:
        /*092c*/ 	.byte	0x03, 0x38
        /*092e*/ 	.short	0x001e


	//----- nvinfo : EIATTR_EXIT_INSTR_OFFSETS
	.align		4
        /*0930*/ 	.byte	0x04, 0x1c
        /*0932*/ 	.short	(.L_49 - .L_48)


	//   ....[0]....
.L_48:
        /*0934*/ 	.word	0x00002840


	//   ....[1]....
        /*0938*/ 	.word	0x00002d30


	//   ....[2]....
        /*093c*/ 	.word	0x00002d90


	//   ....[3]....
        /*0940*/ 	.word	0x00003ca0


	//   ....[4]....
        /*0944*/ 	.word	0x00004e00


	//   ....[5]....
        /*0948*/ 	.word	0x00004e40


	//   ....[6]....
        /*094c*/ 	.word	0x000091c0


	//   ....[7]....
        /*0950*/ 	.word	0x00009240


	//   ....[8]....
        /*0954*/ 	.word	0x00009270


	//   ....[9]....
        /*0958*/ 	.word	0x000092e0


	//----- nvinfo : EIATTR_MAX_THREADS
	.align		4
.L_49:
        /*095c*/ 	.byte	0x04, 0x05
        /*095e*/ 	.short	(.L_51 - .L_50)
.L_50:
        /*0960*/ 	.word	0x00000100
        /*0964*/ 	.word	0x00000001
        /*0968*/ 	.word	0x00000001


	//----- nvinfo : EIATTR_CRS_STACK_SIZE
	.align		4
.L_51:
        /*096c*/ 	.byte	0x04, 0x1e
        /*096e*/ 	.short	(.L_53 - .L_52)
.L_52:
        /*0970*/ 	.word	0x00000000


	//----- nvinfo : EIATTR_CBANK_PARAM_SIZE
	.align		4
.L_53:
        /*0974*/ 	.byte	0x03, 0x19
        /*0976*/ 	.short	0x0800


	//----- nvinfo : EIATTR_PARAM_CBANK
	.align		4
        /*0978*/ 	.byte	0x04, 0x0a
        /*097a*/ 	.short	(.L_55 - .L_54)
	.align		4
.L_54:
        /*097c*/ 	.word	index@(.nv.constant0._ZN7cutlass13device_kernelINS_4gemm6kernel13GemmUniversalIN4cute5tupleIJiiiiEEENS1_10collective13CollectiveMmaINS1_35MainloopSm100TmaUmmaWarpSpecializedILi2ELi2ELi4ENS5_IJNS4_1CILi1EEENSA_ILi4EEESB_EEEEENS5_IJNSA_ILi128EEESF_NSA_ILi64EEEEEENS_6half_tENS5_IJlSB_lEEESI_SJ_NS4_8TiledMMAINS4_8MMA_AtomIJNS4_20SM100_MMA_F16BF16_SSISI_SI_fLi128ELi128ELNS4_4UMMA5MajorE0ELSO_0ELNSN_7ScaleInE0ELSP_0EEEEEENS4_6LayoutINS5_IJSB_SB_SB_EEENS5_IJNSA_ILi0EEESU_SU_EEEEENS5_IJNS4_10UnderscoreESX_SX_EEEEENS4_23SM90_TMA_LOAD_MULTICASTENS4_14ComposedLayoutINS4_7SwizzleILi3ELi4ELi3EEENS4_18smem_ptr_flag_bitsILi16EEENSS_INS5_IJNSA_ILi8EEESG_EEENS5_IJSG_SB_EEEEEEEvNS4_8identityENS4_13SM90_TMA_LOADES1A_vS1B_EENS_8epilogue10collective18CollectiveEpilogueINS1E_23Sm100TmaWarpSpecializedILi4ELi2ELi32ELb1ELb0EEEJSH_NS5_IJNSS_ISF_SB_EENSS_INSA_ILi32EEESB_EEEEESI_SJ_SI_SJ_NS1E_6fusion15FusionCallbacksIS1I_NS1N_17LinearCombinationISI_fSI_fLNS_15FloatRoundStyleE2EEESH_S1M_JEEENS4_5SM1004TMEM4LOAD26SM100_TMEM_LOAD_32dp32b32xES1C_NS11_INS12_ILi2ELi4ELi3EEES15_NSS_INS5_IJS16_S1K_EEENS5_IJS1K_SB_EEEEEEENS4_39AutoVectorizingCopyWithAssumedAlignmentILi128EEENS4_14SM90_TMA_STOREES21_S23_S23_EEEvvEEEEvNT_6ParamsE)
        /*0980*/ 	.short	0x0380
        /*0982*/ 	.short	0x0800


	//----- nvinfo : EIATTR_SW_WAR
	.align		4
.L_55:
        /*0984*/ 	.byte	0x04, 0x36
        /*0986*/ 	.short	(.L_57 - .L_56)
.L_56:
        /*0988*/ 	.word	0x00000008
.L_57:


//--------------------- .nv.callgraph             --------------------------
	.section	.nv.callgraph,"",@"SHT_CUDA_CALLGRAPH"
	.align	4
	.sectionentsize	8
	.align		4
        /*0000*/ 	.word	0x00000000
	.align		4
        /*0004*/ 	.word	0xffffffff
	.align		4
        /*0008*/ 	.word	index@(_ZN7cutlass13device_kernelINS_4gemm6kernel13GemmUniversalIN4cute5tupleIJiiiiEEENS1_10collective13CollectiveMmaINS1_35MainloopSm100TmaUmmaWarpSpecializedILi2ELi2ELi4ENS5_IJNS4_1CILi1EEENSA_ILi4EEESB_EEEEENS5_IJNSA_ILi128EEESF_NSA_ILi64EEEEEENS_6half_tENS5_IJlSB_lEEESI_SJ_NS4_8TiledMMAINS4_8MMA_AtomIJNS4_20SM100_MMA_F16BF16_SSISI_SI_fLi128ELi128ELNS4_4UMMA5MajorE0ELSO_0ELNSN_7ScaleInE0ELSP_0EEEEEENS4_6LayoutINS5_IJSB_SB_SB_EEENS5_IJNSA_ILi0EEESU_SU_EEEEENS5_IJNS4_10UnderscoreESX_SX_EEEEENS4_23SM90_TMA_LOAD_MULTICASTENS4_14ComposedLayoutINS4_7SwizzleILi3ELi4ELi3EEENS4_18smem_ptr_flag_bitsILi16EEENSS_INS5_IJNSA_ILi8EEESG_EEENS5_IJSG_SB_EEEEEEEvNS4_8identityENS4_13SM90_TMA_LOADES1A_vS1B_EENS_8epilogue10collective18CollectiveEpilogueINS1E_23Sm100TmaWarpSpecializedILi4ELi2ELi32ELb1ELb0EEEJSH_NS5_IJNSS_ISF_SB_EENSS_INSA_ILi32EEESB_EEEEESI_SJ_SI_SJ_NS1E_6fusion15FusionCallbacksIS1I_NS1N_17LinearCombinationISI_fSI_fLNS_15FloatRoundStyleE2EEESH_S1M_JEEENS4_5SM1004TMEM4LOAD26SM100_TMEM_LOAD_32dp32b32xES1C_NS11_INS12_ILi2ELi4ELi3EEES15_NSS_INS5_IJS16_S1K_EEENS5_IJS1K_SB_EEEEEEENS4_39AutoVectorizingCopyWithAssumedAlignmentILi128EEENS4_14SM90_TMA_STOREES21_S23_S23_EEEvvEEEEvNT_6ParamsE)
	.align		4
        /*000c*/ 	.word	index@(__assertfail)
	.align		4
        /*0010*/ 	.word	0x00000000
	.align		4
        /*0014*/ 	.word	0xfffffffe
	.align		4
        /*0018*/ 	.word	0x00000000
	.align		4
        /*001c*/ 	.word	0xfffffffd
	.align		4
        /*0020*/ 	.word	0x00000000
	.align		4
        /*0024*/ 	.word	0xfffffffc


//--------------------- .nv.constant4             --------------------------
	.section	.nv.constant4,"a",@progbits
	.align	8
	.align		8
.nv.constant4:
        /*0000*/ 	.dword	__assertfail
	.align		8
        /*0008*/ 	.dword	__unnamed_1
	.align		8
        /*0010*/ 	.dword	__unnamed_2
	.align		8
        /*0018*/ 	.dword	_ZN40_INTERNAL_f4d8a6d9_4_k_cu_321545c7_292244cuda3std3__45__cpo5beginE
	.align		8
        /*0020*/ 	.dword	_ZN40_INTERNAL_f4d8a6d9_4_k_cu_321545c7_292244cuda3std3__45__cpo3endE
	.align		8
        /*0028*/ 	.dword	_ZN40_INTERNAL_f4d8a6d9_4_k_cu_321545c7_292244cuda3std3__45__cpo6cbeginE
	.align		8
        /*0030*/ 	.dword	_ZN40_INTERNAL_f4d8a6d9_4_k_cu_321545c7_292244cuda3std3__45__cpo4cendE
	.align		8
        /*0038*/ 	.dword	_ZN40_INTERNAL_f4d8a6d9_4_k_cu_321545c7_292244cuda3std3__442_GLOBAL__N__f4d8a6d9_4_k_cu_321545c7_292246ignoreE
	.align		8
        /*0040*/ 	.dword	_ZN40_INTERNAL_f4d8a6d9_4_k_cu_321545c7_292244cuda3std3__419piecewise_constructE
	.align		8
        /*0048*/ 	.dword	_ZN40_INTERNAL_f4d8a6d9_4_k_cu_321545c7_292244cuda3std3__48in_placeE
	.align		8
        /*0050*/ 	.dword	_ZN40_INTERNAL_f4d8a6d9_4_k_cu_321545c7_292244cuda3std6ranges3__45__cpo4swapE
	.align		8
        /*0058*/ 	.dword	_ZN40_INTERNAL_f4d8a6d9_4_k_cu_321545c7_292244cuda3std6ranges3__45__cpo9iter_moveE
	.align		8
        /*0060*/ 	.dword	_ZN40_INTERNAL_f4d8a6d9_4_k_cu_321545c7_292244cute7productE
	.align		8
        /*0068*/ 	.dword	_ZN40_INTERNAL_f4d8a6d9_4_k_cu_321545c7_292244cute1_E
	.align		8
        /*0070*/ 	.dword	$str$25
	.align		8
        /*0078*/ 	.dword	$str$26
	.align		8
        /*0080*/ 	.dword	$str$27
	.align		8
        /*0088*/ 	.dword	$str$28


//--------------------- .text._ZN7cutlass13device_kernelINS_4gemm6kernel13GemmUniversalIN4cute5tupleIJiiiiEEENS1_10collective13CollectiveMmaINS1_35MainloopSm100TmaUmmaWarpSpecializedILi2ELi2ELi4ENS5_IJNS4_1CILi1EEENSA_ILi4EEESB_EEEEENS5_IJNSA_ILi128EEESF_NSA_ILi64EEEEEENS_6half_tENS5_IJlSB_lEEESI_SJ_NS4_8TiledMMAINS4_8MMA_AtomIJNS4_20SM100_MMA_F16BF16_SSISI_SI_fLi128ELi128ELNS4_4UMMA5MajorE0ELSO_0ELNSN_7ScaleInE0ELSP_0EEEEEENS4_6LayoutINS5_IJSB_SB_SB_EEENS5_IJNSA_ILi0EEESU_SU_EEEEENS5_IJNS4_10UnderscoreESX_SX_EEEEENS4_23SM90_TMA_LOAD_MULTICASTENS4_14ComposedLayoutINS4_7SwizzleILi3ELi4ELi3EEENS4_18smem_ptr_flag_bitsILi16EEENSS_INS5_IJNSA_ILi8EEESG_EEENS5_IJSG_SB_EEEEEEEvNS4_8identityENS4_13SM90_TMA_LOADES1A_vS1B_EENS_8epilogue10collective18CollectiveEpilogueINS1E_23Sm100TmaWarpSpecializedILi4ELi2ELi32ELb1ELb0EEEJSH_NS5_IJNSS_ISF_SB_EENSS_INSA_ILi32EEESB_EEEEESI_SJ_SI_SJ_NS1E_6fusion15FusionCallbacksIS1I_NS1N_17LinearCombinationISI_fSI_fLNS_15FloatRoundStyleE2EEESH_S1M_JEEENS4_5SM1004TMEM4LOAD26SM100_TMEM_LOAD_32dp32b32xES1C_NS11_INS12_ILi2ELi4ELi3EEES15_NSS_INS5_IJS16_S1K_EEENS5_IJS1K_SB_EEEEEEENS4_39AutoVectorizingCopyWithAssumedAlignmentILi128EEENS4_14SM90_TMA_STOREES21_S23_S23_EEEvvEEEEvNT_6ParamsE --------------------------
	.section	.text._ZN7cutlass13device_kernelINS_4gemm6kernel13GemmUniversalIN4cute5tupleIJiiiiEEENS1_10collective13CollectiveMmaINS1_35MainloopSm100TmaUmmaWarpSpecializedILi2ELi2ELi4ENS5_IJNS4_1CILi1EEENSA_ILi4EEESB_EEEEENS5_IJNSA_ILi128EEESF_NSA_ILi64EEEEEENS_6half_tENS5_IJlSB_lEEESI_SJ_NS4_8TiledMMAINS4_8MMA_AtomIJNS4_20SM100_MMA_F16BF16_SSISI_SI_fLi128ELi128ELNS4_4UMMA5MajorE0ELSO_0ELNSN_7ScaleInE0ELSP_0EEEEEENS4_6LayoutINS5_IJSB_SB_SB_EEENS5_IJNSA_ILi0EEESU_SU_EEEEENS5_IJNS4_10UnderscoreESX_SX_EEEEENS4_23SM90_TMA_LOAD_MULTICASTENS4_14ComposedLayoutINS4_7SwizzleILi3ELi4ELi3EEENS4_18smem_ptr_flag_bitsILi16EEENSS_INS5_IJNSA_ILi8EEESG_EEENS5_IJSG_SB_EEEEEEEvNS4_8identityENS4_13SM90_TMA_LOADES1A_vS1B_EENS_8epilogue10collective18CollectiveEpilogueINS1E_23Sm100TmaWarpSpecializedILi4ELi2ELi32ELb1ELb0EEEJSH_NS5_IJNSS_ISF_SB_EENSS_INSA_ILi32EEESB_EEEEESI_SJ_SI_SJ_NS1E_6fusion15FusionCallbacksIS1I_NS1N_17LinearCombinationISI_fSI_fLNS_15FloatRoundStyleE2EEESH_S1M_JEEENS4_5SM1004TMEM4LOAD26SM100_TMEM_LOAD_32dp32b32xES1C_NS11_INS12_ILi2ELi4ELi3EEES15_NSS_INS5_IJS16_S1K_EEENS5_IJS1K_SB_EEEEEEENS4_39AutoVectorizingCopyWithAssumedAlignmentILi128EEENS4_14SM90_TMA_STOREES21_S23_S23_EEEvvEEEEvNT_6ParamsE,"ax",@progbits
	.align	128
.text._ZN7cutlass13device_kernelINS_4gemm6kernel13GemmUniversalIN4cute5tupleIJiiiiEEENS1_10collective13CollectiveMmaINS1_35MainloopSm100TmaUmmaWarpSpecializedILi2ELi2ELi4ENS5_IJNS4_1CILi1EEENSA_ILi4EEESB_EEEEENS5_IJNSA_ILi128EEESF_NSA_ILi64EEEEEENS_6half_tENS5_IJlSB_lEEESI_SJ_NS4_8TiledMMAINS4_8MMA_AtomIJNS4_20SM100_MMA_F16BF16_SSISI_SI_fLi128ELi128ELNS4_4UMMA5MajorE0ELSO_0ELNSN_7ScaleInE0ELSP_0EEEEEENS4_6LayoutINS5_IJSB_SB_SB_EEENS5_IJNSA_ILi0EEESU_SU_EEEEENS5_IJNS4_10UnderscoreESX_SX_EEEEENS4_23SM90_TMA_LOAD_MULTICASTENS4_14ComposedLayoutINS4_7SwizzleILi3ELi4ELi3EEENS4_18smem_ptr_flag_bitsILi16EEENSS_INS5_IJNSA_ILi8EEESG_EEENS5_IJSG_SB_EEEEEEEvNS4_8identityENS4_13SM90_TMA_LOADES1A_vS1B_EENS_8epilogue10collective18CollectiveEpilogueINS1E_23Sm100TmaWarpSpecializedILi4ELi2ELi32ELb1ELb0EEEJSH_NS5_IJNSS_ISF_SB_EENSS_INSA_ILi32EEESB_EEEEESI_SJ_SI_SJ_NS1E_6fusion15FusionCallbacksIS1I_NS1N_17LinearCombinationISI_fSI_fLNS_15FloatRoundStyleE2EEESH_S1M_JEEENS4_5SM1004TMEM4LOAD26SM100_TMEM_LOAD_32dp32b32xES1C_NS11_INS12_ILi2ELi4ELi3EEES15_NSS_INS5_IJS16_S1K_EEENS5_IJS1K_SB_EEEEEEENS4_39AutoVectorizingCopyWithAssumedAlignmentILi128EEENS4_14SM90_TMA_STOREES21_S23_S23_EEEvvEEEEvNT_6ParamsE:
        .type           _ZN7cutlass13device_kernelINS_4gemm6kernel13GemmUniversalIN4cute5tupleIJiiiiEEENS1_10collective13CollectiveMmaINS1_35MainloopSm100TmaUmmaWarpSpecializedILi2ELi2ELi4ENS5_IJNS4_1CILi1EEENSA_ILi4EEESB_EEEEENS5_IJNSA_ILi128EEESF_NSA_ILi64EEEEEENS_6half_tENS5_IJlSB_lEEESI_SJ_NS4_8TiledMMAINS4_8MMA_AtomIJNS4_20SM100_MMA_F16BF16_SSISI_SI_fLi128ELi128ELNS4_4UMMA5MajorE0ELSO_0ELNSN_7ScaleInE0ELSP_0EEEEEENS4_6LayoutINS5_IJSB_SB_SB_EEENS5_IJNSA_ILi0EEESU_SU_EEEEENS5_IJNS4_10UnderscoreESX_SX_EEEEENS4_23SM90_TMA_LOAD_MULTICASTENS4_14ComposedLayoutINS4_7SwizzleILi3ELi4ELi3EEENS4_18smem_ptr_flag_bitsILi16EEENSS_INS5_IJNSA_ILi8EEESG_EEENS5_IJSG_SB_EEEEEEEvNS4_8identityENS4_13SM90_TMA_LOADES1A_vS1B_EENS_8epilogue10collective18CollectiveEpilogueINS1E_23Sm100TmaWarpSpecializedILi4ELi2ELi32ELb1ELb0EEEJSH_NS5_IJNSS_ISF_SB_EENSS_INSA_ILi32EEESB_EEEEESI_SJ_SI_SJ_NS1E_6fusion15FusionCallbacksIS1I_NS1N_17LinearCombinationISI_fSI_fLNS_15FloatRoundStyleE2EEESH_S1M_JEEENS4_5SM1004TMEM4LOAD26SM100_TMEM_LOAD_32dp32b32xES1C_NS11_INS12_ILi2ELi4ELi3EEES15_NSS_INS5_IJS16_S1K_EEENS5_IJS1K_SB_EEEEEEENS4_39AutoVectorizingCopyWithAssumedAlignmentILi128EEENS4_14SM90_TMA_STOREES21_S23_S23_EEEvvEEEEvNT_6ParamsE,@function
        .size           _ZN7cutlass13device_kernelINS_4gemm6kernel13GemmUniversalIN4cute5tupleIJiiiiEEENS1_10collective13CollectiveMmaINS1_35MainloopSm100TmaUmmaWarpSpecializedILi2ELi2ELi4ENS5_IJNS4_1CILi1EEENSA_ILi4EEESB_EEEEENS5_IJNSA_ILi128EEESF_NSA_ILi64EEEEEENS_6half_tENS5_IJlSB_lEEESI_SJ_NS4_8TiledMMAINS4_8MMA_AtomIJNS4_20SM100_MMA_F16BF16_SSISI_SI_fLi128ELi128ELNS4_4UMMA5MajorE0ELSO_0ELNSN_7ScaleInE0ELSP_0EEEEEENS4_6LayoutINS5_IJSB_SB_SB_EEENS5_IJNSA_ILi0EEESU_SU_EEEEENS5_IJNS4_10UnderscoreESX_SX_EEEEENS4_23SM90_TMA_LOAD_MULTICASTENS4_14ComposedLayoutINS4_7SwizzleILi3ELi4ELi3EEENS4_18smem_ptr_flag_bitsILi16EEENSS_INS5_IJNSA_ILi8EEESG_EEENS5_IJSG_SB_EEEEEEEvNS4_8identityENS4_13SM90_TMA_LOADES1A_vS1B_EENS_8epilogue10collective18CollectiveEpilogueINS1E_23Sm100TmaWarpSpecializedILi4ELi2ELi32ELb1ELb0EEEJSH_NS5_IJNSS_ISF_SB_EENSS_INSA_ILi32EEESB_EEEEESI_SJ_SI_SJ_NS1E_6fusion15FusionCallbacksIS1I_NS1N_17LinearCombinationISI_fSI_fLNS_15FloatRoundStyleE2EEESH_S1M_JEEENS4_5SM1004TMEM4LOAD26SM100_TMEM_LOAD_32dp32b32xES1C_NS11_INS12_ILi2ELi4ELi3EEES15_NSS_INS5_IJS16_S1K_EEENS5_IJS1K_SB_EEEEEEENS4_39AutoVectorizingCopyWithAssumedAlignmentILi128EEENS4_14SM90_TMA_STOREES21_S23_S23_EEEvvEEEEvNT_6ParamsE,(.L_x_177 - _ZN7cutlass13device_kernelINS_4gemm6kernel13GemmUniversalIN4cute5tupleIJiiiiEEENS1_10collective13CollectiveMmaINS1_35MainloopSm100TmaUmmaWarpSpecializedILi2ELi2ELi4ENS5_IJNS4_1CILi1EEENSA_ILi4EEESB_EEEEENS5_IJNSA_ILi128EEESF_NSA_ILi64EEEEEENS_6half_tENS5_IJlSB_lEEESI_SJ_NS4_8TiledMMAINS4_8MMA_AtomIJNS4_20SM100_MMA_F16BF16_SSISI_SI_fLi128ELi128ELNS4_4UMMA5MajorE0ELSO_0ELNSN_7ScaleInE0ELSP_0EEEEEENS4_6LayoutINS5_IJSB_SB_SB_EEENS5_IJNSA_ILi0EEESU_SU_EEEEENS5_IJNS4_10UnderscoreESX_SX_EEEEENS4_23SM90_TMA_LOAD_MULTICASTENS4_14ComposedLayoutINS4_7SwizzleILi3ELi4ELi3EEENS4_18smem_ptr_flag_bitsILi16EEENSS_INS5_IJNSA_ILi8EEESG_EEENS5_IJSG_SB_EEEEEEEvNS4_8identityENS4_13SM90_TMA_LOADES1A_vS1B_EENS_8epilogue10collective18CollectiveEpilogueINS1E_23Sm100TmaWarpSpecializedILi4ELi2ELi32ELb1ELb0EEEJSH_NS5_IJNSS_ISF_SB_EENSS_INSA_ILi32EEESB_EEEEESI_SJ_SI_SJ_NS1E_6fusion15FusionCallbacksIS1I_NS1N_17LinearCombinationISI_fSI_fLNS_15FloatRoundStyleE2EEESH_S1M_JEEENS4_5SM1004TMEM4LOAD26SM100_TMEM_LOAD_32dp32b32xES1C_NS11_INS12_ILi2ELi4ELi3EEES15_NSS_INS5_IJS16_S1K_EEENS5_IJS1K_SB_EEEEEEENS4_39AutoVectorizingCopyWithAssumedAlignmentILi128EEENS4_14SM90_TMA_STOREES21_S23_S23_EEEvvEEEEvNT_6ParamsE)
        .other          _ZN7cutlass13device_kernelINS_4gemm6kernel13GemmUniversalIN4cute5tupleIJiiiiEEENS1_10collective13CollectiveMmaINS1_35MainloopSm100TmaUmmaWarpSpecializedILi2ELi2ELi4ENS5_IJNS4_1CILi1EEENSA_ILi4EEESB_EEEEENS5_IJNSA_ILi128EEESF_NSA_ILi64EEEEEENS_6half_tENS5_IJlSB_lEEESI_SJ_NS4_8TiledMMAINS4_8MMA_AtomIJNS4_20SM100_MMA_F16BF16_SSISI_SI_fLi128ELi128ELNS4_4UMMA5MajorE0ELSO_0ELNSN_7ScaleInE0ELSP_0EEEEEENS4_6LayoutINS5_IJSB_SB_SB_EEENS5_IJNSA_ILi0EEESU_SU_EEEEENS5_IJNS4_10UnderscoreESX_SX_EEEEENS4_23SM90_TMA_LOAD_MULTICASTENS4_14ComposedLayoutINS4_7SwizzleILi3ELi4ELi3EEENS4_18smem_ptr_flag_bitsILi16EEENSS_INS5_IJNSA_ILi8EEESG_EEENS5_IJSG_SB_EEEEEEEvNS4_8identityENS4_13SM90_TMA_LOADES1A_vS1B_EENS_8epilogue10collective18CollectiveEpilogueINS1E_23Sm100TmaWarpSpecializedILi4ELi2ELi32ELb1ELb0EEEJSH_NS5_IJNSS_ISF_SB_EENSS_INSA_ILi32EEESB_EEEEESI_SJ_SI_SJ_NS1E_6fusion15FusionCallbacksIS1I_NS1N_17LinearCombinationISI_fSI_fLNS_15FloatRoundStyleE2EEESH_S1M_JEEENS4_5SM1004TMEM4LOAD26SM100_TMEM_LOAD_32dp32b32xES1C_NS11_INS12_ILi2ELi4ELi3EEES15_NSS_INS5_IJS16_S1K_EEENS5_IJS1K_SB_EEEEEEENS4_39AutoVectorizingCopyWithAssumedAlignmentILi128EEENS4_14SM90_TMA_STOREES21_S23_S23_EEEvvEEEEvNT_6ParamsE,@"STO_CUDA_ENTRY STV_DEFAULT"
_ZN7cutlass13device_kernelINS_4gemm6kernel13GemmUniversalIN4cute5tupleIJiiiiEEENS1_10collective13CollectiveMmaINS1_35MainloopSm100TmaUmmaWarpSpecializedILi2ELi2ELi4ENS5_IJNS4_1CILi1EEENSA_ILi4EEESB_EEEEENS5_IJNSA_ILi128EEESF_NSA_ILi64EEEEEENS_6half_tENS5_IJlSB_lEEESI_SJ_NS4_8TiledMMAINS4_8MMA_AtomIJNS4_20SM100_MMA_F16BF16_SSISI_SI_fLi128ELi128ELNS4_4UMMA5MajorE0ELSO_0ELNSN_7ScaleInE0ELSP_0EEEEEENS4_6LayoutINS5_IJSB_SB_SB_EEENS5_IJNSA_ILi0EEESU_SU_EEEEENS5_IJNS4_10UnderscoreESX_SX_EEEEENS4_23SM90_TMA_LOAD_MULTICASTENS4_14ComposedLayoutINS4_7SwizzleILi3ELi4ELi3EEENS4_18smem_ptr_flag_bitsILi16EEENSS_INS5_IJNSA_ILi8EEESG_EEENS5_IJSG_SB_EEEEEEEvNS4_8identityENS4_13SM90_TMA_LOADES1A_vS1B_EENS_8epilogue10collective18CollectiveEpilogueINS1E_23Sm100TmaWarpSpecializedILi4ELi2ELi32ELb1ELb0EEEJSH_NS5_IJNSS_ISF_SB_EENSS_INSA_ILi32EEESB_EEEEESI_SJ_SI_SJ_NS1E_6fusion15FusionCallbacksIS1I_NS1N_17LinearCombinationISI_fSI_fLNS_15FloatRoundStyleE2EEESH_S1M_JEEENS4_5SM1004TMEM4LOAD26SM100_TMEM_LOAD_32dp32b32xES1C_NS11_INS12_ILi2ELi4ELi3EEES15_NSS_INS5_IJS16_S1K_EEENS5_IJS1K_SB_EEEEEEENS4_39AutoVectorizingCopyWithAssumedAlignmentILi128EEENS4_14SM90_TMA_STOREES21_S23_S23_EEEvvEEEEvNT_6ParamsE:
[----:B------:R-:W1:Y:S01]  /*0000*/  LDC R1, c[0x0][0x37c] ;  /* 0x0000df00ff017b82 */ /* 0x000e620000000800 */
[----:B------:R-:W2:Y:S01]  /*0010*/  S2R R94, SR_TID.X ;  /* 0x00000000005e7919 */ /* 0x000ea20000002100 */
[----:B------:R-:W3:Y:S01]  /*0020*/  LDCU.64 UR8, c[0x0][0x890] ;  /* 0x00011200ff0877ac */ /* 0x000ee20008000a00 */
[----:B------:R-:W-:Y:S02]  /*0030*/  PRMT R80, RZ, 0x7610, R80 ;  /* 0x00007610ff507816 */ /* 0x000fe40000000050 */
[----:B------:R-:W-:Y:S01]  /*0040*/  ELECT P3, URZ, PT ;  /* 0x0000000000ff782f */ /* 0x000fe20003860000 */
[----:B---3--:R-:W-:-:S04]  /*0050*/  UISETP.NE.U32.AND UP0, UPT, UR8, URZ, UPT ;  /* 0x000000ff0800728c */ /* 0x008fc8000bf05070 */
[----:B------:R-:W-:Y:S01]  /*0060*/  UISETP.NE.AND.EX UP0, UPT, UR9, URZ, UPT, UP0 ;  /* 0x000000ff0900728c */ /* 0x000fe2000bf05300 */
[----:B--2---:R-:W-:-:S05]  /*0070*/  SHF.R.U32.HI R81, RZ, 0x5, R94 ;  /* 0x00000005ff517819 */ /* 0x004fca000001165e */
[----:B------:R-:W2:Y:S02]  /*0080*/  SHFL.IDX PT, R0, R81, RZ, 0x1f ;  /* 0x00001fff51007589 */ /* 0x000ea400000e0000 */
[----:B--2---:R-:W-:Y:S01]  /*0090*/  R2UR UR17, R0 ;  /* 0x00000000001172ca */ /* 0x004fe200000e0000 */
[----:B-1----:R-:W-:-:S14]  /*00a0*/  BRA.U UP0, `(.L_x_0) ;  /* 0x0000000100307547 */ /* 0x002fdc000b800000 */
[----:B------:R-:W1:Y:S02]  /*00b0*/  LDCU.64 UR4, c[0x0][0x888] ;  /* 0x00011100ff0477ac */ /* 0x000e640008000a00 */
[----:B-1----:R-:W-:-:S04]  /*00c0*/  UISETP.NE.U32.AND UP0, UPT, UR4, URZ, UPT ;  /* 0x000000ff0400728c */ /* 0x002fc8000bf05070 */
[----:B------:R-:W-:-:S09]  /*00d0*/  UISETP.NE.AND.EX UP0, UPT, UR5, URZ, UPT, UP0 ;  /* 0x000000ff0500728c */ /* 0x000fd2000bf05300 */
[----:B------:R-:W-:Y:S05]  /*00e0*/  BRA.U !UP0, `(.L_x_1) ;  /* 0x0000000108147547 */ /* 0x000fea000b800000 */
[----:B------:R-:W1:Y:S01]  /*00f0*/  LDC.64 R2, c[0x0][0x888] ;  /* 0x00022200ff027b82 */ /* 0x000e620000000a00 */
[----:B------:R-:W1:Y:S02]  /*0100*/  LDCU.64 UR4, c[0x0][0x358] ;  /* 0x00006b00ff0477ac */ /* 0x000e640008000a00 */
[----:B-1----:R1:W5:Y:S01]  /*0110*/  LDG.E R41, desc[UR4][R2.64] ;  /* 0x0000000402297981 */ /* 0x002362000c1e1900 */
[----:B------:R-:W-:Y:S01]  /*0120*/  HFMA2 R80, -RZ, RZ, 0, 5.9604644775390625e-08 ;  /* 0x00000001ff507431 */ /* 0x000fe200000001ff */
[----:B------:R-:W-:Y:S05]  /*0130*/  BRA `(.L_x_0) ;  /* 0x00000000000c7947 */ /* 0x000fea0003800000 */
.L_x_1:
[----:B------:R-:W1:Y:S01]  /*0140*/  LDCU UR4, c[0x0][0x880] ;  /* 0x00011000ff0477ac */ /* 0x000e620008000800 */
[----:B------:R-:W-:Y:S01]  /*0150*/  HFMA2 R80, -RZ, RZ, 0, 5.9604644775390625e-08 ;  /* 0x00000001ff507431 */ /* 0x000fe200000001ff */
[----:B-1----:R-:W-:-:S07]  /*0160*/  MOV R41, UR4 ;  /* 0x0000000400297c02 */ /* 0x002fce0008000f00 */
.L_x_0:
[----:B------:R-:W2:Y:S02]  /*0170*/  LDCU.64 UR4, c[0x0][0x8b0] ;  /* 0x00011600ff0477ac */ /* 0x000ea40008000a00 */
[----:B--2---:R-:W-:-:S04]  /*0180*/  UISETP.NE.U32.AND UP0, UPT, UR4, URZ, UPT ;  /* 0x000000ff0400728c */ /* 0x004fc8000bf05070 */
[----:B------:R-:W-:-:S09]  /*0190*/  UISETP.NE.AND.EX UP0, UPT, UR5, URZ, UPT, UP0 ;  /* 0x000000ff0500728c */ /* 0x000fd2000bf05300 */
[----:B------:R-:W-:Y:S05]  /*01a0*/  BRA.U UP0, `(.L_x_2) ;  /* 0x0000000100287547 */ /* 0x000fea000b800000 */
[----:B------:R-:W2:Y:S02]  /*01b0*/  LDCU.64 UR4, c[0x0][0x8a8] ;  /* 0x00011500ff0477ac */ /* 0x000ea40008000a00 */
[----:B--2---:R-:W-:-:S04]  /*01c0*/  UISETP.NE.U32.AND UP0, UPT, UR4, URZ, UPT ;  /* 0x000000ff0400728c */ /* 0x004fc8000bf05070 */
[----:B------:R-:W-:-:S09]  /*01d0*/  UISETP.NE.AND.EX UP0, UPT, UR5, URZ, UPT, UP0 ;  /* 0x000000ff0500728c */ /* 0x000fd2000bf05300 */
[----:B------:R-:W-:Y:S05]  /*01e0*/  BRA.U !UP0, `(.L_x_3) ;  /* 0x0000000108107547 */ /* 0x000fea000b800000 */
[----:B------:R-:W2:Y:S01]  /*01f0*/  LDC.64 R38, c[0x0][0x8a8] ;  /* 0x00022a00ff267b82 */ /* 0x000ea20000000a00 */
[----:B------:R-:W2:Y:S02]  /*0200*/  LDCU.64 UR4, c[0x0][0x358] ;  /* 0x00006b00ff0477ac */ /* 0x000ea40008000a00 */
[----:B--2---:R2:W5:Y:S01]  /*0210*/  LDG.E R38, desc[UR4][R38.64] ;  /* 0x0000000426267981 */ /* 0x004562000c1e1900 */
[----:B------:R-:W-:Y:S05]  /*0220*/  BRA `(.L_x_2) ;  /* 0x0000000000087947 */ /* 0x000fea0003800000 */
.L_x_3:
[----:B------:R-:W2:Y:S02]  /*0230*/  LDCU UR4, c[0x0][0x8a0] ;  /* 0x00011400ff0477ac */ /* 0x000ea40008000800 */
[----:B--2---:R-:W-:Y:S02]  /*0240*/  MOV R38, UR4 ;  /* 0x0000000400267c02 */ /* 0x004fe40008000f00 */
.L_x_2:
[----:B------:R-:W-:Y:S01]  /*0250*/  IMAD.U32 R0, RZ, RZ, UR17 ;  /* 0x00000011ff007e24 */ /* 0x000fe2000f8e00ff */
[----:B------:R-:W-:Y:S04]  /*0260*/  BSSY.RECONVERGENT B0, `(.L_x_4) ;  /* 0x000000c000007945 */ /* 0x000fe80003800200 */
[C---:B------:R-:W-:Y:S02]  /*0270*/  ISETP.NE.OR P1, PT, R0.reuse, 0x1, !P3 ;  /* 0x000000010000780c */ /* 0x040fe40005f25670 */
[----:B------:R-:W-:-:S11]  /*0280*/  ISETP.NE.OR P0, PT, R0, 0x3, !P3 ;  /* 0x000000030000780c */ /* 0x000fd60005f05670 */
[----:B------:R-:W-:Y:S05]  /*0290*/  @P1 BRA `(.L_x_5) ;  /* 0x0000000000201947 */ /* 0x000fea0003800000 */
[----:B------:R-:W3:Y:S02]  /*02a0*/  LDCU.64 UR4, c[0x0][0x348] ;  /* 0x00006900ff0477ac */ /* 0x000ee40008000a00 */
[----:B---3--:R-:W-:Y:S02]  /*02b0*/  UIADD3 UR6, UP1, UPT, UR4, 0x80, URZ ;  /* 0x0000008004067890 */ /* 0x008fe4000ff3e0ff */
[----:B------:R-:W-:Y:S02]  /*02c0*/  UIADD3 UR4, UP0, UPT, UR4, 0x180, URZ ;  /* 0x0000018004047890 */ /* 0x000fe4000ff1e0ff */
[----:B------:R-:W-:Y:S02]  /*02d0*/  UIADD3.X UR7, UPT, UPT, URZ, UR5, URZ, UP1, !UPT ;  /* 0x00000005ff077290 */ /* 0x000fe40008ffe4ff */
[----:B------:R-:W-:-:S07]  /*02e0*/  UIADD3.X UR5, UPT, UPT, URZ, UR5, URZ, UP0, !UPT ;  /* 0x00000005ff057290 */ /* 0x000fce00087fe4ff */
[----:B------:R3:W-:Y:S02]  /*02f0*/  UTMACCTL.PF [UR6] ;  /* 0x00000000060079b9 */ /* 0x0007e40008040000 */
[----:B------:R3:W-:Y:S02]  /*0300*/  UTMACCTL.PF [UR4] ;  /* 0x00000000040079b9 */ /* 0x0007e40008040000 */
[----:B---3--:R-:W-:Y:S01]  /*0310*/  NOP ;  /* 0x0000000000007918 */ /* 0x008fe20000000000 */
.L_x_5:
[----:B------:R-:W-:Y:S05]  /*0320*/  BSYNC.RECONVERGENT B0 ;  /* 0x0000000000007941 */ /* 0x000fea0003800200 */
.L_x_4:
[----:B------:R-:W-:Y:S04]  /*0330*/  BSSY.RECONVERGENT B0, `(.L_x_6) ;  /* 0x000000a000007945 */ /* 0x000fe80003800200 */
        /* <DEDUP_REMOVED lines=9> */
.L_x_7:
[----:B------:R-:W-:Y:S05]  /*03d0*/  BSYNC.RECONVERGENT B0 ;  /* 0x0000000000007941 */ /* 0x000fea0003800200 */
.L_x_6:
[----:B------:R-:W3:Y:S01]  /*03e0*/  LDCU.64 UR4, c[0x0][0x888] ;  /* 0x00011100ff0477ac */ /* 0x000ee20008000a00 */
[----:B------:R-:W-:Y:S02]  /*03f0*/  UISETP.EQ.U32.AND UP1, UPT, UR8, URZ, UPT ;  /* 0x000000ff0800728c */ /* 0x000fe4000bf22070 */
[----:B------:R-:W-:Y:S02]  /*0400*/  UPLOP3.LUT UP3, UPT, UPT, UPT, UPT, 0x80, 0x8 ;  /* 0x000000000008789c */ /* 0x000fe40003f6f070 */
[----:B---3--:R-:W-:-:S04]  /*0410*/  UISETP.NE.U32.AND UP0, UPT, UR4, URZ, UPT ;  /* 0x000000ff0400728c */ /* 0x008fc8000bf05070 */
[----:B------:R-:W-:-:S04]  /*0420*/  UISETP.NE.AND.EX UP0, UPT, UR5, URZ, UPT, UP0 ;  /* 0x000000ff0500728c */ /* 0x000fc8000bf05300 */
[----:B------:R-:W-:-:S04]  /*0430*/  UISETP.EQ.OR.EX UP2, UPT, UR9, URZ, !UP0, UP1 ;  /* 0x000000ff0900728c */ /* 0x000fc8000c742710 */
[----:B------:R-:W-:-:S06]  /*0440*/  UP2UR UR4, UPR, URZ, 0x4 ;  /* 0x00000004ff047883 */ /* 0x000fcc0008000000 */
[----:B------:R-:W-:Y:S01]  /*0450*/  MOV R83, UR4 ;  /* 0x0000000400537c02 */ /* 0x000fe20008000f00 */
[----:B------:R-:W-:Y:S06]  /*0460*/  BRA.U !UP2, `(.L_x_8) ;  /* 0x000000010a207547 */ /* 0x000fec000b800000 */
[----:B------:R-:W-:Y:S01]  /*0470*/  UISETP.NE.U32.AND UP1, UPT, UR8, URZ, UPT ;  /* 0x000000ff0800728c */ /* 0x000fe2000bf25070 */
[----:B-----5:R-:W-:Y:S01]  /*0480*/  FSETP.NEU.AND P0, PT, R41, RZ, PT ;  /* 0x000000ff2900720b */ /* 0x020fe20003f0d000 */
[----:B------:R-:W-:Y:S02]  /*0490*/  USEL UR4, URZ, 0xffffffff, UP0 ;  /* 0xffffffffff047887 */ /* 0x000fe40008000000 */
[----:B------:R-:W-:-:S10]  /*04a0*/  UISETP.NE.AND.EX UP1, UPT, UR9, URZ, UPT, UP1 ;  /* 0x000000ff0900728c */ /* 0x000fd4000bf25310 */
[----:B------:R-:W-:Y:S01]  /*04b0*/  VOTEU.ANY UP0, P0 ;  /* 0x0000000000ff7886 */ /* 0x000fe20000000100 */
[----:B------:R-:W-:-:S04]  /*04c0*/  @!UP1 USEL UR4, URZ, 0xffffffff, UP0 ;  /* 0xffffffffff049887 */ /* 0x000fc80008000000 */
[----:B------:R-:W-:-:S04]  /*04d0*/  ULOP3.LUT UR4, UR4, 0x1, URZ, 0xc0, !UPT ;  /* 0x0000000104047892 */ /* 0x000fc8000f8ec0ff */
[----:B------:R-:W-:-:S11]  /*04e0*/  UISETP.NE.U32.AND UP3, UPT, UR4, 0x1, UPT ;  /* 0x000000010400788c */ /* 0x000fd6000bf65070 */
.L_x_8:
[----:B-1----:R-:W1:Y:S01]  /*04f0*/  SHFL.IDX PT, R2, R81, RZ, 0x1f ;  /* 0x00001fff51027589 */ /* 0x002e6200000e0000 */
[----:B------:R-:W-:-:S04]  /*0500*/  UISETP.NE.AND UP0, UPT, UR17, 0x2, UPT ;  /* 0x000000021100788c */ /* 0x000fc8000bf05270 */
[----:B------:R-:W-:Y:S01]  /*0510*/  USEL UR43, URZ, 0x1, UP0 ;  /* 0x00000001ff2b7887 */ /* 0x000fe20008000000 */
[----:B-1----:R-:W-:-:S13]  /*0520*/  ISETP.NE.AND P0, PT, R2, RZ, PT ;  /* 0x000000ff0200720c */ /* 0x002fda0003f05270 */
[----:B------:R-:W-:Y:S05]  /*0530*/  @P0 BRA `(.L_x_9) ;  /* 0x0000000000480947 */ /* 0x000fea0003800000 */
[----:B------:R-:W1:Y:S01]  /*0540*/  S2UR UR4, SR_CgaCtaId ;  /* 0x00000000000479c3 */ /* 0x000e620000008800 */
[----:B------:R-:W-:Y:S01]  /*0550*/  UMOV UR5, 0x400 ;  /* 0x0000040000057882 */ /* 0x000fe20000000000 */
[----:B------:R-:W-:Y:S01]  /*0560*/  UMOV UR8, 0x1 ;  /* 0x0000000100087882 */ /* 0x000fe20000000000 */
[----:B------:R-:W-:Y:S01]  /*0570*/  UMOV UR6, 0x4 ;  /* 0x0000000400067882 */ /* 0x000fe20000000000 */
[----:B------:R-:W-:-:S04]  /*0580*/  UIADD3 UR8, UPT, UPT, -UR8, 0x100000, URZ ;  /* 0x0010000008087890 */ /* 0x000fc8000fffe1ff */
[----:B------:R-:W-:Y:S02]  /*0590*/  USHF.L.U32 UR9, UR8, 0xb, URZ ;  /* 0x0000000b08097899 */ /* 0x000fe400080006ff */
[----:B------:R-:W-:Y:S02]  /*05a0*/  USHF.L.U32 UR8, UR8, 0x1, URZ ;  /* 0x0000000108087899 */ /* 0x000fe400080006ff */
[----:B------:R-:W-:-:S04]  /*05b0*/  UIADD3 UR6, UPT, UPT, -UR6, 0x100000, URZ ;  /* 0x0010000006067890 */ /* 0x000fc8000fffe1ff */
[----:B------:R-:W-:Y:S02]  /*05c0*/  USHF.L.U32 UR7, UR6, 0xb, URZ ;  /* 0x0000000b06077899 */ /* 0x000fe400080006ff */
[----:B------:R-:W-:Y:S01]  /*05d0*/  USHF.L.U32 UR6, UR6, 0x1, URZ ;  /* 0x0000000106067899 */ /* 0x000fe200080006ff */
[----:B------:R-:W-:Y:S01]  /*05e0*/  ELECT P0, URZ, PT ;  /* 0x0000000000ff782f */ /* 0x000fe20003800000 */
[----:B-1----:R-:W-:Y:S01]  /*05f0*/  ULEA UR4, UR4, UR5, 0x18 ;  /* 0x0000000504047291 */ /* 0x002fe2000f8ec0ff */
[----:B------:R-:W1:Y:S11]  /*0600*/  FENCE.VIEW.ASYNC.S ;  /* 0x00000000000073c6 */ /* 0x000e760000000000 */
[----:B-1----:R1:W3:Y:S01]  /*0610*/  SYNCS.EXCH.64 URZ, [UR4], UR8 ;  /* 0x0000000804ff75b2 */ /* 0x0022e20008000100 */
[----:B------:R1:W4:Y:S01]  /*0620*/  SYNCS.EXCH.64 URZ, [UR4+0x10], UR6 ;  /* 0x0000100604ff75b2 */ /* 0x0003220008000100 */
[----:B------:R1:W1:Y:S01]  /*0630*/  SYNCS.EXCH.64 URZ, [UR4+0x8], UR8 ;  /* 0x0000080804ff75b2 */ /* 0x0002620008000100 */
[----:B------:R1:W1:Y:S01]  /*0640*/  SYNCS.EXCH.64 URZ, [UR4+0x18], UR6 ;  /* 0x0000180604ff75b2 */ /* 0x0002620008000100 */
[----:B------:R-:W-:Y:S01]  /*0650*/  NOP ;  /* 0x0000000000007918 */ /* 0x000fe20000000000 */
.L_x_9:
[----:B------:R-:W2:Y:S01]  /*0660*/  SHFL.IDX PT, R2, R81, RZ, 0x1f ;  /* 0x00001fff51027589 */ /* 0x000ea200000e0000 */
[----:B------:R-:W-:Y:S01]  /*0670*/  NOP ;  /* 0x0000000000007918 */ /* 0x000fe20000000000 */
[----:B--2---:R-:W-:-:S13]  /*0680*/  ISETP.NE.AND P0, PT, R2, 0x1, PT ;  /* 0x000000010200780c */ /* 0x004fda0003f05270 */
[----:B------:R-:W-:Y:S05]  /*0690*/  @P0 BRA `(.L_x_10) ;  /* 0x0000000000580947 */ /* 0x000fea0003800000 */
[----:B-1----:R-:W1:Y:S01]  /*06a0*/  S2UR UR4, SR_CgaCtaId ;  /* 0x00000000000479c3 */ /* 0x002e620000008800 */
        /* <DEDUP_REMOVED lines=12> */
[----:B-1----:R2:W1:Y:S01]  /*0770*/  SYNCS.EXCH.64 URZ, [UR4+0x20], UR8 ;  /* 0x0000200804ff75b2 */ /* 0x0024620008000100 */
[----:B------:R2:W1:Y:S01]  /*0780*/  SYNCS.EXCH.64 URZ, [UR4+0x40], UR6 ;  /* 0x0000400604ff75b2 */ /* 0x0004620008000100 */
[----:B------:R2:W1:Y:S01]  /*0790*/  SYNCS.EXCH.64 URZ, [UR4+0x28], UR8 ;  /* 0x0000280804ff75b2 */ /* 0x0004620008000100 */
[----:B------:R2:W1:Y:S01]  /*07a0*/  SYNCS.EXCH.64 URZ, [UR4+0x48], UR6 ;  /* 0x0000480604ff75b2 */ /* 0x0004620008000100 */
[----:B------:R2:W1:Y:S01]  /*07b0*/  SYNCS.EXCH.64 URZ, [UR4+0x30], UR8 ;  /* 0x0000300804ff75b2 */ /* 0x0004620008000100 */
[----:B------:R2:W1:Y:S01]  /*07c0*/  SYNCS.EXCH.64 URZ, [UR4+0x50], UR6 ;  /* 0x0000500604ff75b2 */ /* 0x0004620008000100 */
[----:B------:R2:W1:Y:S01]  /*07d0*/  SYNCS.EXCH.64 URZ, [UR4+0x38], UR8 ;  /* 0x0000380804ff75b2 */ /* 0x0004620008000100 */
[----:B------:R2:W1:Y:S02]  /*07e0*/  SYNCS.EXCH.64 URZ, [UR4+0x58], UR6 ;  /* 0x0000580604ff75b2 */ /* 0x0004640008000100 */
[----:B--2---:R-:W-:Y:S01]  /*07f0*/  NOP ;  /* 0x0000000000007918 */ /* 0x004fe20000000000 */
.L_x_10:
[----:B------:R-:W2:Y:S01]  /*0800*/  SHFL.IDX PT, R2, R81, RZ, 0x1f ;  /* 0x00001fff51027589 */ /* 0x000ea200000e0000 */
[----:B------:R-:W-:Y:S01]  /*0810*/  NOP ;  /* 0x0000000000007918 */ /* 0x000fe20000000000 */
[----:B--2---:R-:W-:-:S13]  /*0820*/  ISETP.NE.AND P0, PT, R2, 0x3, PT ;  /* 0x000000030200780c */ /* 0x004fda0003f05270 */
[----:B------:R-:W-:Y:S05]  /*0830*/  @P0 BRA `(.L_x_11) ;  /* 0x0000000000300947 */ /* 0x000fea0003800000 */
[----:B-1----:R-:W1:Y:S01]  /*0840*/  S2UR UR4, SR_CgaCtaId ;  /* 0x00000000000479c3 */ /* 0x002e620000008800 */
[----:B------:R-:W-:Y:S01]  /*0850*/  UMOV UR6, 0x400 ;  /* 0x0000040000067882 */ /* 0x000fe20000000000 */
[----:B------:R-:W-:Y:S01]  /*0860*/  UMOV UR5, 0x20 ;  /* 0x0000002000057882 */ /* 0x000fe20000000000 */
[----:B------:R-:W-:Y:S01]  /*0870*/  ELECT P0, URZ, PT ;  /* 0x0000000000ff782f */ /* 0x000fe20003800000 */
[----:B-1----:R-:W-:Y:S02]  /*0880*/  ULEA UR6, UR4, UR6, 0x18 ;  /* 0x0000000604067291 */ /* 0x002fe4000f8ec0ff */
[----:B------:R-:W-:-:S04]  /*0890*/  UIADD3 UR4, UPT, UPT, -UR5, 0x100000, URZ ;  /* 0x0010000005047890 */ /* 0x000fc8000fffe1ff */
[----:B------:R-:W-:Y:S02]  /*08a0*/  USHF.L.U32 UR5, UR4, 0xb, URZ ;  /* 0x0000000b04057899 */ /* 0x000fe400080006ff */
[----:B------:R-:W-:Y:S01]  /*08b0*/  USHF.L.U32 UR4, UR4, 0x1, URZ ;  /* 0x0000000104047899 */ /* 0x000fe200080006ff */
[----:B------:R-:W1:Y:S11]  /*08c0*/  FENCE.VIEW.ASYNC.S ;  /* 0x00000000000073c6 */ /* 0x000e760000000000 */
[----:B-1----:R2:W1:Y:S01]  /*08d0*/  SYNCS.EXCH.64 URZ, [UR6+0x60], UR4 ;  /* 0x0000600406ff75b2 */ /* 0x0024620008000100 */
[----:B------:R2:W1:Y:S02]  /*08e0*/  SYNCS.EXCH.64 URZ, [UR6+0x68], UR4 ;  /* 0x0000680406ff75b2 */ /* 0x0004640008000100 */
[----:B--2---:R-:W-:Y:S01]  /*08f0*/  NOP ;  /* 0x0000000000007918 */ /* 0x004fe20000000000 */
.L_x_11:
[----:B------:R-:W2:Y:S01]  /*0900*/  SHFL.IDX PT, R2, R81, RZ, 0x1f ;  /* 0x00001fff51027589 */ /* 0x000ea200000e0000 */
[----:B------:R-:W-:Y:S01]  /*0910*/  NOP ;  /* 0x0000000000007918 */ /* 0x000fe20000000000 */
[----:B--2---:R-:W-:-:S13]  /*0920*/  ISETP.NE.AND P0, PT, R2, 0x4, PT ;  /* 0x000000040200780c */ /* 0x004fda0003f05270 */
[----:B------:R-:W-:Y:S05]  /*0930*/  @P0 BRA `(.L_x_12) ;  /* 0x00000000004c0947 */ /* 0x000fea0003800000 */
[----:B-1----:R-:W1:Y:S01]  /*0940*/  S2UR UR6, SR_CgaCtaId ;  /* 0x00000000000679c3 */ /* 0x002e620000008800 */
[----:B------:R-:W-:Y:S01]  /*0950*/  UMOV UR4, 0x3a0 ;  /* 0x000003a000047882 */ /* 0x000fe20000000000 */
[----:B------:R-:W-:Y:S01]  /*0960*/  UMOV UR5, 0x400 ;  /* 0x0000040000057882 */ /* 0x000fe20000000000 */
[----:B------:R-:W-:Y:S01]  /*0970*/  USEL UR4, UR4, 0x320, UP3 ;  /* 0x0000032004047887 */ /* 0x000fe20009800000 */
[----:B------:R-:W-:Y:S01]  /*0980*/  UMOV UR8, 0x1 ;  /* 0x0000000100087882 */ /* 0x000fe20000000000 */
[----:B------:R-:W-:Y:S01]  /*0990*/  ELECT P0, URZ, PT ;  /* 0x0000000000ff782f */ /* 0x000fe20003800000 */
[----:B------:R-:W-:-:S04]  /*09a0*/  UIADD3 UR8, UPT, UPT, -UR8, 0x100000, URZ ;  /* 0x0010000008087890 */ /* 0x000fc8000fffe1ff */
[----:B------:R-:W-:Y:S02]  /*09b0*/  USHF.L.U32 UR9, UR8, 0xb, URZ ;  /* 0x0000000b08097899 */ /* 0x000fe400080006ff */
[----:B------:R-:W-:Y:S02]  /*09c0*/  USHF.L.U32 UR8, UR8, 0x1, URZ ;  /* 0x0000000108087899 */ /* 0x000fe400080006ff */
[----:B-1----:R-:W-:Y:S02]  /*09d0*/  ULEA UR6, UR6, UR5, 0x18 ;  /* 0x0000000506067291 */ /* 0x002fe4000f8ec0ff */
[----:B------:R-:W-:-:S04]  /*09e0*/  UIADD3 UR4, UPT, UPT, -UR4, 0x100000, URZ ;  /* 0x0010000004047890 */ /* 0x000fc8000fffe1ff */
[----:B------:R-:W-:Y:S02]  /*09f0*/  USHF.L.U32 UR5, UR4, 0xb, URZ ;  /* 0x0000000b04057899 */ /* 0x000fe400080006ff */
[----:B------:R-:W-:Y:S01]  /*0a00*/  USHF.L.U32 UR4, UR4, 0x1, URZ ;  /* 0x0000000104047899 */ /* 0x000fe200080006ff */
[----:B------:R-:W1:Y:S03]  /*0a10*/  FENCE.VIEW.ASYNC.S ;  /* 0x00000000000073c6 */ /* 0x000e660000000000 */
[----:B-1----:R2:W1:Y:S08]  /*0a20*/  SYNCS.EXCH.64 URZ, [UR6+0x70], UR8 ;  /* 0x0000700806ff75b2 */ /* 0x0024700008000100 */
[----:B------:R2:W1:Y:S01]  /*0a30*/  SYNCS.EXCH.64 URZ, [UR6+0x80], UR4 ;  /* 0x0000800406ff75b2 */ /* 0x0004620008000100 */
[----:B------:R2:W1:Y:S01]  /*0a40*/  SYNCS.EXCH.64 URZ, [UR6+0x78], UR8 ;  /* 0x0000780806ff75b2 */ /* 0x0004620008000100 */
[----:B------:R2:W1:Y:S02]  /*0a50*/  SYNCS.EXCH.64 URZ, [UR6+0x88], UR4 ;  /* 0x0000880406ff75b2 */ /* 0x0004640008000100 */
[----:B--2---:R-:W-:Y:S01]  /*0a60*/  NOP ;  /* 0x0000000000007918 */ /* 0x004fe20000000000 */
.L_x_12:
        /* <DEDUP_REMOVED lines=26> */
.L_x_13:
[----:B------:R-:W2:Y:S01]  /*0c10*/  SHFL.IDX PT, R2, R81, RZ, 0x1f ;  /* 0x00001fff51027589 */ /* 0x000ea200000e0000 */
[----:B------:R-:W1:Y:S01]  /*0c20*/  S2UR UR47, SR_CgaCtaId ;  /* 0x00000000002f79c3 */ /* 0x000e620000008800 */
[----:B------:R-:W-:Y:S01]  /*0c30*/  NOP ;  /* 0x0000000000007918 */ /* 0x000fe20000000000 */
[----:B--2---:R-:W-:-:S13]  /*0c40*/  ISETP.NE.AND P0, PT, R2, 0x3, PT ;  /* 0x000000030200780c */ /* 0x004fda0003f05270 */
[----:B-1----:R-:W-:Y:S05]  /*0c50*/  @P0 BRA `(.L_x_14) ;  /* 0x0000000000340947 */ /* 0x002fea0003800000 */
[----:B------:R-:W-:Y:S01]  /*0c60*/  UMOV UR4, 0x400 ;  /* 0x0000040000047882 */ /* 0x000fe20000000000 */
[----:B------:R-:W-:Y:S01]  /*0c70*/  UMOV UR6, 0x20 ;  /* 0x0000002000067882 */ /* 0x000fe20000000000 */
[----:B------:R-:W-:Y:S02]  /*0c80*/  ULEA UR4, UR47, UR4, 0x18 ;  /* 0x000000042f047291 */ /* 0x000fe4000f8ec0ff */
[----:B------:R-:W-:-:S04]  /*0c90*/  UIADD3 UR6, UPT, UPT, -UR6, 0x100000, URZ ;  /* 0x0010000006067890 */ /* 0x000fc8000fffe1ff */
[----:B------:R-:W-:Y:S02]  /*0ca0*/  USHF.L.U32 UR7, UR6, 0xb, URZ ;  /* 0x0000000b06077899 */ /* 0x000fe400080006ff */
[----:B------:R-:W-:Y:S01]  /*0cb0*/  USHF.L.U32 UR6, UR6, 0x1, URZ ;  /* 0x0000000106067899 */ /* 0x000fe200080006ff */
[----:B------:R-:W-:Y:S01]  /*0cc0*/  ELECT P0, URZ, PT ;  /* 0x0000000000ff782f */ /* 0x000fe20003800000 */
[----:B------:R-:W1:Y:S10]  /*0cd0*/  FENCE.VIEW.ASYNC.S ;  /* 0x00000000000073c6 */ /* 0x000e740000000000 */
[----:B-1----:R1:W2:Y:S01]  /*0ce0*/  SYNCS.EXCH.64 URZ, [UR4+0xd0], UR6 ;  /* 0x0000d00604ff75b2 */ /* 0x0022a20008000100 */
[----:B------:R1:W1:Y:S01]  /*0cf0*/  SYNCS.EXCH.64 URZ, [UR4+0xe0], UR6 ;  /* 0x0000e00604ff75b2 */ /* 0x0002620008000100 */
[----:B------:R1:W1:Y:S01]  /*0d00*/  SYNCS.EXCH.64 URZ, [UR4+0xd8], UR6 ;  /* 0x0000d80604ff75b2 */ /* 0x0002620008000100 */
[----:B------:R1:W1:Y:S01]  /*0d10*/  SYNCS.EXCH.64 URZ, [UR4+0xe8], UR6 ;  /* 0x0000e80604ff75b2 */ /* 0x0002620008000100 */
[----:B------:R-:W-:Y:S01]  /*0d20*/  NOP ;  /* 0x0000000000007918 */ /* 0x000fe20000000000 */
.L_x_14:
[----:B-1----:R-:W1:Y:S01]  /*0d30*/  LDCU UR4, c[0x0][0x36c] ;  /* 0x00006d80ff0477ac */ /* 0x002e620008000800 */
[----:B------:R-:W-:Y:S01]  /*0d40*/  ISETP.NE.OR P3, PT, R0, 0x2, !P3 ;  /* 0x000000020000780c */ /* 0x000fe20005f65670 */
[----:B------:R-:W-:Y:S01]  /*0d50*/  NOP ;  /* 0x0000000000007918 */ /* 0x000fe20000000000 */
[----:B------:R-:W-:Y:S01]  /*0d60*/  LOP3.LUT R0, R94, 0x1f, RZ, 0xc0, !PT ;  /* 0x0000001f5e007812 */ /* 0x000fe200078ec0ff */
[----:B------:R-:W-:Y:S02]  /*0d70*/  UISETP.NE.AND UP4, UPT, UR17, URZ, UPT ;  /* 0x000000ff1100728c */ /* 0x000fe4000bf85270 */
[----:B-1----:R-:W-:-:S09]  /*0d80*/  UISETP.EQ.U32.AND UP5, UPT, UR4, 0x1, UPT ;  /* 0x000000010400788c */ /* 0x002fd2000bfa2070 */
[----:B------:R-:W-:Y:S05]  /*0d90*/  BRA.U !UP5, `(.L_x_15) ;  /* 0x000000010d087547 */ /* 0x000fea000b800000 */
[----:B--234-:R-:W-:Y:S01]  /*0da0*/  UCGABAR_ARV ;  /* 0x00000000000079c7 */ /* 0x01cfe20008000000 */
[----:B------:R-:W-:Y:S05]  /*0db0*/  BRA `(.L_x_16) ;  /* 0x0000000000047947 */ /* 0x000fea0003800000 */
.L_x_15:
[----:B--234-:R-:W-:Y:S01]  /*0dc0*/  NOP ;  /* 0x0000000000007918 */ /* 0x01cfe20000000000 */
.L_x_16:
[----:B------:R-:W1:Y:S01]  /*0dd0*/  S2UR UR7, SR_CTAID.X ;  /* 0x00000000000779c3 */ /* 0x000e620000002500 */
[----:B------:R-:W-:-:S05]  /*0de0*/  CS2R.32 R82, SR_CgaSize ;  /* 0x0000000000527805 */ /* 0x000fca0000008a00 */
[----:B------:R-:W-:-:S05]  /*0df0*/  IMAD R82, R82, -0xa0, RZ ;  /* 0xffffff6052527824 */ /* 0x000fca00078e02ff */
[----:B------:R-:W-:-:S14]  /*0e00*/  R2UR UR5, R82 ;  /* 0x00000000520572ca */ /* 0x000fdc00000e0000 */
[----:B------:R-:W2:Y:S01]  /*0e10*/  LDCU UR5, c[0x0][UR5+0x2b0] ;  /* 0x00005600050577ac */ /* 0x000ea20008000800 */
[----:B------:R-:W-:-:S05]  /*0e20*/  CS2R.32 R82, SR_CgaSize ;  /* 0x0000000000527805 */ /* 0x000fca0000008a00 */
[----:B------:R-:W-:-:S05]  /*0e30*/  IMAD R82, R82, -0xa0, RZ ;  /* 0xffffff6052527824 */ /* 0x000fca00078e02ff */
[----:B------:R-:W-:-:S14]  /*0e40*/  R2UR UR4, R82 ;  /* 0x00000000520472ca */ /* 0x000fdc00000e0000 */
[----:B------:R-:W3:Y:S01]  /*0e50*/  LDCU UR4, c[0x0][UR4+0x2b4] ;  /* 0x00005680040477ac */ /* 0x000ee20008000800 */
[----:B------:R-:W4:Y:S01]  /*0e60*/  S2UR UR8, SR_CTAID.Y ;  /* 0x00000000000879c3 */ /* 0x000f220000002600 */
[----:B------:R-:W-:-:S05]  /*0e70*/  CS2R.32 R82, SR_CgaSize ;  /* 0x0000000000527805 */ /* 0x000fca0000008a00 */
[----:B------:R-:W-:-:S05]  /*0e80*/  IMAD R82, R82, -0xa0, RZ ;  /* 0xffffff6052527824 */ /* 0x000fca00078e02ff */
[----:B------:R-:W-:-:S14]  /*0e90*/  R2UR UR9, R82 ;  /* 0x00000000520972ca */ /* 0x000fdc00000e0000 */
[----:B------:R-:W3:Y:S01]  /*0ea0*/  LDCU UR9, c[0x0][UR9+0x2a0] ;  /* 0x00005400090977ac */ /* 0x000ee20008000800 */
[----:B------:R-:W3:Y:S01]  /*0eb0*/  LDCU UR21, c[0x0][0xb24] ;  /* 0x00016480ff1577ac */ /* 0x000ee20008000800 */
[----:B------:R-:W1:Y:S01]  /*0ec0*/  S2UR UR36, SR_CTAID.Z ;  /* 0x00000000002479c3 */ /* 0x000e620000002700 */
[----:B------:R-:W-:-:S05]  /*0ed0*/  CS2R.32 R82, SR_CgaSize ;  /* 0x0000000000527805 */ /* 0x000fca0000008a00 */
[----:B------:R-:W-:-:S05]  /*0ee0*/  IMAD R82, R82, -0xa0, RZ ;  /* 0xffffff6052527824 */ /* 0x000fca00078e02ff */
[----:B------:R-:W-:-:S14]  /*0ef0*/  R2UR UR63, R82 ;  /* 0x00000000523f72ca */ /* 0x000fdc00000e0000 */
[----:B------:R-:W3:Y:S01]  /*0f00*/  LDCU UR63, c[0x0][UR63+0x2a4] ;  /* 0x000054803f3f77ac */ /* 0x000ee20008000800 */
[----:B------:R-:W3:Y:S01]  /*0f10*/  LDCU UR42, c[0x0][0xb24] ;  /* 0x00016480ff2a77ac */ /* 0x000ee20008000800 */
[----:B-1----:R-:W-:Y:S01]  /*0f20*/  I2FP.F32.U32 R3, UR7 ;  /* 0x0000000700037c45 */ /* 0x002fe20008201000 */
[----:B------:R-:W1:Y:S04]  /*0f30*/  LDCU UR28, c[0x0][0xb30] ;  /* 0x00016600ff1c77ac */ /* 0x000e680008000800 */
[----:B--2---:R-:W-:Y:S01]  /*0f40*/  FMUL R3, R3, UR5 ;  /* 0x0000000503037c20 */ /* 0x004fe20008400000 */
[----:B------:R-:W-:Y:S01]  /*0f50*/  USHF.L.U32 UR26, UR47, 0xb, URZ ;  /* 0x0000000b2f1a7899 */ /* 0x000fe200080006ff */
[----:B----4-:R-:W-:Y:S01]  /*0f60*/  I2FP.F32.U32 R2, UR8 ;  /* 0x0000000800027c45 */ /* 0x010fe20008201000 */
[----:B---3--:R-:W-:-:S03]  /*0f70*/  UISETP.GE.AND UP2, UPT, UR21, 0x1, UPT ;  /* 0x000000011500788c */ /* 0x008fc6000bf46270 */
[----:B------:R-:W2:Y:S01]  /*0f80*/  F2I.U32.TRUNC.NTZ R3, R3 ;  /* 0x0000000300037305 */ /* 0x000ea2000020f000 */
[----:B------:R-:W-:Y:S01]  /*0f90*/  UMOV UR16, UR7 ;  /* 0x0000000700107c82 */ /* 0x000fe20008000000 */
[----:B------:R-:W-:Y:S01]  /*0fa0*/  FMUL R2, R2, UR4 ;  /* 0x0000000402027c20 */ /* 0x000fe20008400000 */
[----:B------:R-:W-:-:S05]  /*0fb0*/  UMOV UR20, UR8 ;  /* 0x0000000800147c82 */ /* 0x000fca0008000000 */
[----:B------:R-:W3:Y:S01]  /*0fc0*/  F2I.U32.TRUNC.NTZ R2, R2 ;  /* 0x0000000200027305 */ /* 0x000ee2000020f000 */
[----:B--2---:R-:W-:Y:S02]  /*0fd0*/  R2UR UR4, R3 ;  /* 0x00000000030472ca */ /* 0x004fe400000e0000 */
[----:B---3--:R-:W-:Y:S02]  /*0fe0*/  R2UR UR6, R2 ;  /* 0x00000000020672ca */ /* 0x008fe400000e0000 */
[----:B------:R-:W-:-:S09]  /*0ff0*/  PRMT R2, RZ, 0x7610, R2 ;  /* 0x00007610ff027816 */ /* 0x000fd20000000002 */
[----:B------:R-:W-:-:S04]  /*1000*/  UIADD3 UR5, UPT, UPT, -UR4, URZ, URZ ;  /* 0x000000ff04057290 */ /* 0x000fc8000fffe1ff */
[----:B------:R-:W-:Y:S02]  /*1010*/  UIMAD UR5, UR9, UR5, UR7 ;  /* 0x00000005090572a4 */ /* 0x000fe4000f8e0207 */
[----:B------:R-:W-:-:S04]  /*1020*/  UIADD3 UR4, UPT, UPT, -UR6, URZ, URZ ;  /* 0x000000ff06047290 */ /* 0x000fc8000fffe1ff */
[----:B------:R-:W-:Y:S01]  /*1030*/  IMAD.U32 R82, RZ, RZ, UR5 ;  /* 0x00000005ff527e24 */ /* 0x000fe2000f8e00ff */
[----:B------:R-:W-:Y:S01]  /*1040*/  UIMAD UR63, UR63, UR4, UR8 ;  /* 0x000000043f3f72a4 */ /* 0x000fe2000f8e0208 */
[----:B-1----:R-:W-:Y:S11]  /*1050*/  BRA.U UP4, `(.L_x_17) ;  /* 0x0000000104447547 */ /* 0x002ff6000b800000 */
[----:B------:R-:W-:Y:S01]  /*1060*/  R2UR UR6, R82 ;  /* 0x00000000520672ca */ /* 0x000fe200000e0000 */
[----:B------:R-:W-:Y:S02]  /*1070*/  UISETP.NE.AND UP0, UPT, UR63, URZ, UPT ;  /* 0x000000ff3f00728c */ /* 0x000fe4000bf05270 */
[----:B------:R-:W-:-:S04]  /*1080*/  UISETP.NE.AND UP1, UPT, UR63, 0x1, UPT ;  /* 0x000000013f00788c */ /* 0x000fc8000bf25270 */
[----:B------:R-:W-:Y:S02]  /*1090*/  USEL UR5, URZ, 0x2, UP1 ;  /* 0x00000002ff057887 */ /* 0x000fe40008800000 */
[----:B------:R-:W-:-:S04]  /*10a0*/  UISETP.NE.AND UP1, UPT, UR63, 0x3, UPT ;  /* 0x000000033f00788c */ /* 0x000fc8000bf25270 */
[----:B------:R-:W-:-:S04]  /*10b0*/  UISETP.EQ.OR UP0, UPT, UR6, URZ, !UP0 ;  /* 0x000000ff0600728c */ /* 0x000fc8000c702670 */
[----:B------:R-:W-:Y:S02]  /*10c0*/  USEL UR8, URZ, 0x1, !UP0 ;  /* 0x00000001ff087887 */ /* 0x000fe4000c000000 */
[----:B------:R-:W-:-:S04]  /*10d0*/  UISETP.NE.AND UP0, UPT, UR63, 0x2, UPT ;  /* 0x000000023f00788c */ /* 0x000fc8000bf05270 */
[----:B------:R-:W-:Y:S02]  /*10e0*/  USEL UR4, URZ, 0x4, UP0 ;  /* 0x00000004ff047887 */ /* 0x000fe40008000000 */
[----:B------:R-:W-:Y:S02]  /*10f0*/  UISETP.NE.AND UP0, UPT, UR6, URZ, UPT ;  /* 0x000000ff0600728c */ /* 0x000fe4000bf05270 */
[----:B------:R-:W-:Y:S02]  /*1100*/  USEL UR6, URZ, 0x8, UP1 ;  /* 0x00000008ff067887 */ /* 0x000fe40008800000 */
[----:B------:R-:W-:Y:S02]  /*1110*/  USEL UR7, UR5, 0x2, UP0 ;  /* 0x0000000205077887 */ /* 0x000fe40008000000 */
[----:B------:R-:W-:Y:S02]  /*1120*/  USEL UR4, UR4, 0x4, UP0 ;  /* 0x0000000404047887 */ /* 0x000fe40008000000 */
[----:B------:R-:W-:-:S02]  /*1130*/  USEL UR5, UR6, 0x8, UP0 ;  /* 0x0000000806057887 */ /* 0x000fc40008000000 */
[----:B------:R-:W-:-:S04]  /*1140*/  UIADD3 UR4, UPT, UPT, UR4, UR7, UR8 ;  /* 0x0000000704047290 */ /* 0x000fc8000fffe008 */
[----:B------:R-:W-:-:S06]  /*1150*/  UIADD3 UR4, UPT, UPT, UR4, UR5, URZ ;  /* 0x0000000504047290 */ /* 0x000fcc000fffe0ff */
[----:B------:R-:W-:Y:S02]  /*1160*/  MOV R2, UR4 ;  /* 0x0000000400027c02 */ /* 0x000fe40008000f00 */
.L_x_17:
[----:B------:R-:W-:Y:S05]  /*1170*/  BRA.U !UP2, `(.L_x_18) ;  /* 0x000000010ad47547 */ /* 0x000fea000b800000 */
[----:B------:R-:W1:Y:S01]  /*1180*/  LDCU.128 UR12, c[0x0][0xb10] ;  /* 0x00016200ff0c77ac */ /* 0x000e620008000c00 */
[----:B------:R-:W2:Y:S01]  /*1190*/  LDCU UR6, c[0x0][0x370] ;  /* 0x00006e00ff0677ac */ /* 0x000ea20008000800 */
[----:B------:R-:W3:Y:S01]  /*11a0*/  LDCU UR5, c[0x0][0x374] ;  /* 0x00006e80ff0577ac */ /* 0x000ee20008000800 */
[----:B------:R-:W4:Y:S01]  /*11b0*/  LDCU UR27, c[0x0][0xb0c] ;  /* 0x00016180ff1b77ac */ /* 0x000f220008000800 */
[----:B------:R-:W4:Y:S01]  /*11c0*/  LDCU UR4, c[0x0][0xb20] ;  /* 0x00016400ff0477ac */ /* 0x000f220008000800 */
[----:B------:R-:W4:Y:S01]  /*11d0*/  LDCU.64 UR8, c[0x0][0xb28] ;  /* 0x00016500ff0877ac */ /* 0x000f220008000a00 */
[----:B-1----:R-:W-:Y:S02]  /*11e0*/  UISETP.NE.AND UP0, UPT, UR14, 0x1, UPT ;  /* 0x000000010e00788c */ /* 0x002fe4000bf05270 */
[----:B---3--:R-:W-:Y:S02]  /*11f0*/  UIMAD.WIDE.U32 UR10, UR5, UR15, URZ ;  /* 0x0000000f050a72a5 */ /* 0x008fe4000f8e00ff */
[----:B--2---:R-:W-:-:S02]  /*1200*/  UIMAD.WIDE.U32 UR22, UR6, UR12, URZ ;  /* 0x0000000c061672a5 */ /* 0x004fc4000f8e00ff */
[----:B----4-:R-:W-:Y:S02]  /*1210*/  UISETP.NE.AND UP1, UPT, UR27, 0x1, UPT ;  /* 0x000000011b00788c */ /* 0x010fe4000bf25270 */
[----:B------:R-:W-:Y:S01]  /*1220*/  UISETP.NE.AND UP2, UPT, UR21, 0x1, UPT ;  /* 0x000000011500788c */ /* 0x000fe2000bf45270 */
[----:B------:R-:W-:Y:S02]  /*1230*/  UMOV UR10, UR11 ;  /* 0x0000000b000a7c82 */ /* 0x000fe40008000000 */
[----:B------:R-:W-:Y:S01]  /*1240*/  UMOV UR22, UR23 ;  /* 0x0000001700167c82 */ /* 0x000fe20008000000 */
[----:B------:R-:W-:Y:S02]  /*1250*/  @UP0 USHF.R.U32.HI UR5, URZ, UR4, UR10 ;  /* 0x00000004ff050299 */ /* 0x000fe4000801160a */
[----:B------:R-:W-:Y:S02]  /*1260*/  UIMAD.WIDE.U32 UR24, UR20, UR15, URZ ;  /* 0x0000000f141872a5 */ /* 0x000fe4000f8e00ff */
[----:B------:R-:W-:-:S02]  /*1270*/  UIMAD.WIDE.U32 UR10, UR5, UR8, URZ ;  /* 0x00000008050a72a5 */ /* 0x000fc4000f8e00ff */
[----:B------:R-:W-:Y:S02]  /*1280*/  @UP1 USHF.R.U32.HI UR6, URZ, UR13, UR22 ;  /* 0x0000000dff061299 */ /* 0x000fe40008011616 */
[----:B------:R-:W-:Y:S02]  /*1290*/  UIMAD.WIDE.U32 UR18, UR16, UR12, URZ ;  /* 0x0000000c101272a5 */ /* 0x000fe4000f8e00ff */
[----:B------:R-:W-:Y:S01]  /*12a0*/  UIMAD.WIDE.U32 UR22, UR6, UR8, URZ ;  /* 0x00000008061672a5 */ /* 0x000fe2000f8e00ff */
[----:B------:R-:W-:Y:S01]  /*12b0*/  UMOV UR24, UR25 ;  /* 0x0000001900187c82 */ /* 0x000fe20008000000 */
[----:B------:R-:W-:Y:S01]  /*12c0*/  UMOV UR10, UR11 ;  /* 0x0000000b000a7c82 */ /* 0x000fe20008000000 */
[----:B------:R-:W-:Y:S02]  /*12d0*/  USHF.R.U32.HI UR24, URZ, UR4, UR24 ;  /* 0x00000004ff187299 */ /* 0x000fe40008011618 */
[----:B------:R-:W-:Y:S02]  /*12e0*/  @UP2 USHF.R.U32.HI UR5, URZ, UR9, UR10 ;  /* 0x00000009ff052299 */ /* 0x000fe4000801160a */
[----:B------:R-:W-:Y:S01]  /*12f0*/  UMOV UR7, UR23 ;  /* 0x0000001700077c82 */ /* 0x000fe20008000000 */
[----:B------:R-:W-:Y:S01]  /*1300*/  UMOV UR18, UR19 ;  /* 0x0000001300127c82 */ /* 0x000fe20008000000 */
[----:B------:R-:W-:-:S02]  /*1310*/  @UP2 USHF.R.U32.HI UR6, URZ, UR9, UR7 ;  /* 0x00000009ff062299 */ /* 0x000fc40008011607 */
[----:B------:R-:W-:Y:S02]  /*1320*/  USHF.R.U32.HI UR13, URZ, UR13, UR18 ;  /* 0x0000000dff0d7299 */ /* 0x000fe40008011612 */
[----:B------:R-:W-:Y:S02]  /*1330*/  USEL UR4, UR20, UR24, !UP0 ;  /* 0x0000001814047287 */ /* 0x000fe4000c000000 */
[----:B------:R-:W-:Y:S02]  /*1340*/  UIMAD UR7, UR5, UR21, URZ ;  /* 0x00000015050772a4 */ /* 0x000fe4000f8e02ff */
[----:B------:R-:W-:Y:S02]  /*1350*/  USEL UR5, UR16, UR13, !UP1 ;  /* 0x0000000d10057287 */ /* 0x000fe4000c800000 */
[----:B------:R-:W-:Y:S02]  /*1360*/  UIMAD UR12, UR6, UR21, URZ ;  /* 0x00000015060c72a4 */ /* 0x000fe4000f8e02ff */
[----:B------:R-:W-:-:S02]  /*1370*/  UISETP.GE.AND UP0, UPT, UR4, UR7, UPT ;  /* 0x000000070400728c */ /* 0x000fc4000bf06270 */
[----:B------:R-:W-:Y:S02]  /*1380*/  UIMAD.WIDE.U32 UR10, UR4, UR8, URZ ;  /* 0x00000008040a72a5 */ /* 0x000fe4000f8e00ff */
[----:B------:R-:W-:Y:S02]  /*1390*/  UISETP.GE.OR UP0, UPT, UR5, UR12, UP0 ;  /* 0x0000000c0500728c */ /* 0x000fe40008706670 */
[----:B------:R-:W-:Y:S02]  /*13a0*/  UIMAD.WIDE.U32 UR12, UR5, UR8, URZ ;  /* 0x00000008050c72a5 */ /* 0x000fe4000f8e00ff */
[----:B------:R-:W-:Y:S01]  /*13b0*/  UIADD3 UR10, UPT, UPT, -UR4, URZ, URZ ;  /* 0x000000ff040a7290 */ /* 0x000fe2000fffe1ff */
[----:B------:R-:W-:Y:S01]  /*13c0*/  UMOV UR8, UR11 ;  /* 0x0000000b00087c82 */ /* 0x000fe20008000000 */
[----:B------:R-:W-:Y:S02]  /*13d0*/  UIADD3 UR11, UPT, UPT, -UR5, URZ, URZ ;  /* 0x000000ff050b7290 */ /* 0x000fe4000fffe1ff */
[----:B------:R-:W-:-:S03]  /*13e0*/  USHF.R.U32.HI UR8, URZ, UR9, UR8 ;  /* 0x00000009ff087299 */ /* 0x000fc60008011608 */
[----:B------:R-:W-:Y:S01]  /*13f0*/  @!UP0 UMOV UR7, UR13 ;  /* 0x0000000d00078c82 */ /* 0x000fe20008000000 */
[----:B------:R-:W-:Y:S02]  /*1400*/  UIMAD UR20, UR14, UR10, UR20 ;  /* 0x0000000a0e1472a4 */ /* 0x000fe4000f8e0214 */
[----:B------:R-:W-:Y:S02]  /*1410*/  USEL UR8, UR4, UR8, !UP2 ;  /* 0x0000000804087287 */ /* 0x000fe4000d000000 */
[----:B------:R-:W-:Y:S02]  /*1420*/  @!UP0 USHF.R.U32.HI UR7, URZ, UR9, UR7 ;  /* 0x00000009ff078299 */ /* 0x000fe40008011607 */
[----:B------:R-:W-:Y:S02]  /*1430*/  UIADD3 UR9, UPT, UPT, -UR8, URZ, URZ ;  /* 0x000000ff08097290 */ /* 0x000fe4000fffe1ff */
[----:B------:R-:W-:Y:S02]  /*1440*/  @!UP0 USEL UR7, UR5, UR7, !UP2 ;  /* 0x0000000705078287 */ /* 0x000fe4000d000000 */
[----:B------:R-:W-:-:S02]  /*1450*/  UIMAD UR9, UR21, UR9, UR4 ;  /* 0x00000009150972a4 */ /* 0x000fc4000f8e0204 */
[----:B------:R-:W-:Y:S02]  /*1460*/  @!UP0 UIADD3 UR8, UPT, UPT, UR8, -UR7, URZ ;  /* 0x8000000708088290 */ /* 0x000fe4000fffe0ff */
[----:B------:R-:W-:Y:S02]  /*1470*/  @!UP0 UIMAD UR6, UR9, UR6, UR7 ;  /* 0x00000006090682a4 */ /* 0x000fe4000f8e0207 */
[----:B------:R-:W-:Y:S02]  /*1480*/  @!UP0 UIMAD UR4, UR8, UR21, UR5 ;  /* 0x00000015080482a4 */ /* 0x000fe4000f8e0205 */
[----:B------:R-:W-:Y:S02]  /*1490*/  UIMAD UR16, UR27, UR11, UR16 ;  /* 0x0000000b1b1072a4 */ /* 0x000fe4000f8e0210 */
[----:B------:R-:W-:Y:S01]  /*14a0*/  UIMAD UR20, UR4, UR14, UR20 ;  /* 0x0000000e041472a4 */ /* 0x000fe2000f8e0214 */
[----:B------:R-:W-:Y:S02]  /*14b0*/  @!UP0 UMOV UR5, UR6 ;  /* 0x0000000600058c82 */ /* 0x000fe40008000000 */
[----:B------:R-:W-:-:S12]  /*14c0*/  UIMAD UR16, UR5, UR27, UR16 ;  /* 0x0000001b051072a4 */ /* 0x000fd8000f8e0210 */
.L_x_18:
[----:B------:R-:W-:Y:S02]  /*14d0*/  UISETP.NE.AND UP1, UPT, UR28, 0x1, UPT ;  /* 0x000000011c00788c */ /* 0x000fe4000bf25270 */
[----:B------:R-:W-:Y:S02]  /*14e0*/  UISETP.NE.AND UP0, UPT, UR17, 0x2, UPT ;  /* 0x000000021100788c */ /* 0x000fe4000bf05270 */
[----:B------:R-:W-:-:S05]  /*14f0*/  ULOP3.LUT UR21, UR26, 0x1800, URZ, 0xc0, !UPT ;  /* 0x000018001a157892 */ /* 0x000fca000f8ec0ff */
[----:B------:R-:W-:Y:S07]  /*1500*/  BRA.U UP1, `(.L_x_19) ;  /* 0x0000000101447547 */ /* 0x000fee000b800000 */
[----:B------:R-:W1:Y:S01]  /*1510*/  LDCU.128 UR8, c[0x0][0xb10] ;  /* 0x00016200ff0877ac */ /* 0x000e620008000c00 */
[----:B------:R-:W2:Y:S01]  /*1520*/  LDCU UR12, c[0x0][0xb0c] ;  /* 0x00016180ff0c77ac */ /* 0x000ea20008000800 */
[----:B------:R-:W3:Y:S01]  /*1530*/  LDCU UR13, c[0x0][0xb20] ;  /* 0x00016400ff0d77ac */ /* 0x000ee20008000800 */
[----:B-1----:R-:W-:Y:S02]  /*1540*/  UIMAD.WIDE.U32 UR6, UR16, UR8, URZ ;  /* 0x00000008100672a5 */ /* 0x002fe4000f8e00ff */
[----:B------:R-:W-:Y:S02]  /*1550*/  UIMAD.WIDE.U32 UR4, UR20, UR11, URZ ;  /* 0x0000000b140472a5 */ /* 0x000fe4000f8e00ff */
[----:B--2---:R-:W-:Y:S02]  /*1560*/  UISETP.NE.AND UP2, UPT, UR12, 0x1, UPT ;  /* 0x000000010c00788c */ /* 0x004fe4000bf45270 */
[----:B------:R-:W-:Y:S01]  /*1570*/  UISETP.NE.AND UP1, UPT, UR10, 0x1, UPT ;  /* 0x000000010a00788c */ /* 0x000fe2000bf25270 */
[----:B------:R-:W-:-:S02]  /*1580*/  UMOV UR6, UR7 ;  /* 0x0000000700067c82 */ /* 0x000fc40008000000 */
[----:B------:R-:W-:Y:S01]  /*1590*/  UMOV UR4, UR5 ;  /* 0x0000000500047c82 */ /* 0x000fe20008000000 */
[----:B------:R-:W-:Y:S02]  /*15a0*/  USHF.R.U32.HI UR6, URZ, UR9, UR6 ;  /* 0x00000009ff067299 */ /* 0x000fe40008011606 */
[----:B---3--:R-:W-:Y:S02]  /*15b0*/  USHF.R.U32.HI UR4, URZ, UR13, UR4 ;  /* 0x0000000dff047299 */ /* 0x008fe40008011604 */
[----:B------:R-:W-:Y:S02]  /*15c0*/  USEL UR5, UR16, UR6, !UP2 ;  /* 0x0000000610057287 */ /* 0x000fe4000d000000 */
[----:B------:R-:W-:-:S04]  /*15d0*/  USEL UR4, UR20, UR4, !UP1 ;  /* 0x0000000414047287 */ /* 0x000fc8000c800000 */
[----:B------:R-:W-:Y:S02]  /*15e0*/  UIADD3 UR6, UPT, UPT, UR5, -UR4, URZ ;  /* 0x8000000405067290 */ /* 0x000fe4000fffe0ff */
[----:B------:R-:W-:Y:S02]  /*15f0*/  UIADD3 UR4, UPT, UPT, -UR5, UR4, URZ ;  /* 0x0000000405047290 */ /* 0x000fe4000fffe1ff */
[----:B------:R-:W-:Y:S02]  /*1600*/  UIMAD UR20, UR6, UR10, UR20 ;  /* 0x0000000a061472a4 */ /* 0x000fe4000f8e0214 */
[----:B------:R-:W-:-:S12]  /*1610*/  UIMAD UR16, UR4, UR12, UR16 ;  /* 0x0000000c041072a4 */ /* 0x000fd8000f8e0210 */
.L_x_19:
[----:B------:R-:W-:Y:S05]  /*1620*/  BRA.U !UP5, `(.L_x_20) ;  /* 0x000000010d0c7547 */ /* 0x000fea000b800000 */
[----:B------:R-:W-:Y:S01]  /*1630*/  UCGABAR_WAIT ;  /* 0x0000000000007dc7 */ /* 0x000fe20008000000 */
[----:B------:R-:W-:Y:S01]  /*1640*/  CCTL.IVALL ;  /* 0x00000000ff00798f */ /* 0x000fe20002000000 */
[----:B------:R-:W-:Y:S05]  /*1650*/  BRA `(.L_x_21) ;  /* 0x0000000000047947 */ /* 0x000fea0003800000 */
.L_x_20:
[----:B------:R-:W-:Y:S06]  /*1660*/  BAR.SYNC.DEFER_BLOCKING 0x0 ;  /* 0x0000000000007b1d */ /* 0x000fec0000010000 */
.L_x_21:
[----:B------:R-:W-:Y:S05]  /*1670*/  BRA.U UP0, `(.L_x_22) ;  /* 0x0000001100787547 */ /* 0x000fea000b800000 */
[----:B------:R-:W1:Y:S01]  /*1680*/  LDCU UR6, c[0x0][0x38c] ;  /* 0x00007180ff0677ac */ /* 0x000e620008000800 */
[----:B------:R-:W-:Y:S01]  /*1690*/  PLOP3.LUT P1, PT, PT, PT, UP3, 0x80, 0x8 ;  /* 0x000000000008781c */ /* 0x000fe20003f2f038 */
[----:B------:R-:W-:Y:S01]  /*16a0*/  IMAD.MOV.U32 R12, RZ, RZ, 0x1 ;  /* 0x00000001ff0c7424 */ /* 0x000fe200078e00ff */
[----:B------:R-:W-:Y:S01]  /*16b0*/  ISETP.EQ.OR P2, PT, R0, RZ, P3 ;  /* 0x000000ff0000720c */ /* 0x000fe20001f42670 */
[----:B------:R-:W-:Y:S01]  /*16c0*/  UISETP.NE.AND UP1, UPT, UR17, URZ, UPT ;  /* 0x000000ff1100728c */ /* 0x000fe2000bf25270 */
[----:B------:R-:W-:Y:S02]  /*16d0*/  PLOP3.LUT P1, PT, P1, PT, PT, 0x8, 0x80 ;  /* 0x000000000080781c */ /* 0x000fe40000f2e170 */
[----:B------:R-:W-:Y:S01]  /*16e0*/  CS2R R10, SRZ ;  /* 0x00000000000a7805 */ /* 0x000fe2000001ff00 */
[----:B------:R-:W-:Y:S01]  /*16f0*/  IMAD.MOV.U32 R9, RZ, RZ, RZ ;  /* 0x000000ffff097224 */ /* 0x000fe200078e00ff */
[----:B------:R-:W2:Y:S01]  /*1700*/  LDCU UR39, c[0x0][0x370] ;  /* 0x00006e00ff2777ac */ /* 0x000ea20008000800 */
[----:B------:R-:W-:Y:S01]  /*1710*/  IMAD.MOV.U32 R8, RZ, RZ, 0x1 ;  /* 0x00000001ff087424 */ /* 0x000fe200078e00ff */
[----:B------:R-:W-:Y:S01]  /*1720*/  USEL UR25, UR43, 0x2, UP1 ;  /* 0x000000022b197887 */ /* 0x000fe20008800000 */
[----:B------:R-:W3:Y:S01]  /*1730*/  LDCU.64 UR28, c[0x0][0x348] ;  /* 0x00006900ff1c77ac */ /* 0x000ee20008000a00 */
[----:B-1----:R-:W-:-:S02]  /*1740*/  UIADD3 UR5, UPT, UPT, UR6, 0x3f, URZ ;  /* 0x0000003f06057890 */ /* 0x002fc4000fffe0ff */
[----:B------:R-:W-:Y:S02]  /*1750*/  USHF.R.U32.HI UR44, URZ, 0x6, UR21 ;  /* 0x00000006ff2c7899 */ /* 0x000fe40008011615 */
[----:B------:R-:W-:Y:S02]  /*1760*/  USHF.R.S32.HI UR4, URZ, 0x1f, UR5 ;  /* 0x0000001fff047899 */ /* 0x000fe40008011405 */
[----:B------:R-:W-:Y:S02]  /*1770*/  UIADD3 UR45, UPT, UPT, UR6, 0x7e, URZ ;  /* 0x0000007e062d7890 */ /* 0x000fe4000fffe0ff */
[----:B------:R-:W-:Y:S01]  /*1780*/  ULEA.HI UR4, UR4, UR5, URZ, 0x6 ;  /* 0x0000000504047291 */ /* 0x000fe2000f8f30ff */
[----:B------:R-:W1:Y:S03]  /*1790*/  LDCU UR38, c[0x0][0x374] ;  /* 0x00006e80ff2677ac */ /* 0x000e660008000800 */
[----:B------:R-:W-:-:S02]  /*17a0*/  USHF.R.S32.HI UR41, URZ, 0x6, UR4 ;  /* 0x00000006ff297899 */ /* 0x000fc40008011404 */
[----:B------:R-:W-:Y:S02]  /*17b0*/  UIADD3 UR4, UPT, UPT, UR6, -0x1, URZ ;  /* 0xffffffff06047890 */ /* 0x000fe4000fffe0ff */
[----:B------:R-:W-:Y:S02]  /*17c0*/  UISETP.LT.U32.AND UP0, UPT, UR41, 0x2, UPT ;  /* 0x000000022900788c */ /* 0x000fe4000bf01070 */
[----:B------:R-:W-:Y:S02]  /*17d0*/  UISETP.GE.U32.AND UP2, UPT, UR4, -0x7f, UPT ;  /* 0xffffff810400788c */ /* 0x000fe4000bf46070 */
[----:B------:R-:W-:Y:S01]  /*17e0*/  USEL UR40, UR41, 0x2, UP0 ;  /* 0x0000000229287887 */ /* 0x000fe20008000000 */
[----:B------:R-:W-:-:S03]  /*17f0*/  UMOV UR5, URZ ;  /* 0x000000ff00057c82 */ /* 0x000fc60008000000 */
[----:B------:R-:W-:Y:S02]  /*1800*/  UIADD3 UR24, UPT, UPT, UR40, -0x1, URZ ;  /* 0xffffffff28187890 */ /* 0x000fe4000fffe0ff */
[----:B------:R-:W-:-:S03]  /*1810*/  UIADD3 UR43, UPT, UPT, UR41, -UR40, URZ ;  /* 0x80000028292b7290 */ /* 0x000fc6000fffe0ff */
[----:B------:R-:W-:-:S04]  /*1820*/  @UP2 UIADD3 UR24, UPT, UPT, UR40, URZ, URZ ;  /* 0x000000ff28182290 */ /* 0x000fc8000fffe0ff */
[----:B-123--:R-:W-:-:S12]  /*1830*/  UIADD3 UR24, UPT, UPT, UR24, 0x1, URZ ;  /* 0x0000000118187890 */ /* 0x00efd8000fffe0ff */
.L_x_42:
[----:B------:R-:W-:Y:S01]  /*1840*/  UISETP.NE.AND UP0, UPT, UR47, URZ, UPT ;  /* 0x000000ff2f00728c */ /* 0x000fe2000bf05270 */
[----:B-1----:R-:W1:Y:S08]  /*1850*/  S2UR UR47, SR_CgaCtaId ;  /* 0x00000000002f79c3 */ /* 0x002e700000008800 */
[----:B------:R-:W-:Y:S05]  /*1860*/  BRA.U UP0, `(.L_x_23) ;  /* 0x0000000100347547 */ /* 0x000fea000b800000 */
[----:B------:R-:W2:Y:S01]  /*1870*/  S2R R0, SR_CgaCtaId ;  /* 0x0000000000007919 */ /* 0x000ea20000008800 */
[----:B------:R-:W-:Y:S02]  /*1880*/  MOV R3, 0x400 ;  /* 0x0000040000037802 */ /* 0x000fe40000000f00 */
[----:B------:R-:W-:Y:S02]  /*1890*/  SHF.L.U32 R2, R8, 0x1f, RZ ;  /* 0x0000001f08027819 */ /* 0x000fe400000006ff */
[----:B--2---:R-:W-:-:S05]  /*18a0*/  LEA R0, R0, R3, 0x18 ;  /* 0x0000000300007211 */ /* 0x004fca00078ec0ff */
[----:B------:R-:W-:-:S04]  /*18b0*/  IMAD R3, R9, 0x8, R0 ;  /* 0x0000000809037824 */ /* 0x000fc800078e0200 */
[----:B------:R-:W2:Y:S02]  /*18c0*/  SYNCS.PHASECHK.TRANS64.TRYWAIT P0, [R3+URZ+0xe0], R2 ;  /* 0x0000e002030075a7 */ /* 0x000ea400080011ff */
[----:B--2---:R-:W-:Y:S05]  /*18d0*/  @!P0 BRA `(.L_x_24) ;  /* 0x0000007800848947 */ /* 0x004fea0003800000 */
.L_x_136:
[----:B------:R-:W-:Y:S01]  /*18e0*/  VIADD R9, R9, 0x1 ;  /* 0x0000000109097836 */ /* 0x000fe20000000000 */
[----:B------:R2:W-:Y:S04]  /*18f0*/  SYNCS.ARRIVE.TRANS64.A1T0 RZ, [R3+URZ+0xd0], RZ ;  /* 0x0000d0ff03ff79a7 */ /* 0x0005e800081000ff */
[----:B------:R-:W-:-:S04]  /*1900*/  ISETP.NE.AND P0, PT, R9, 0x2, PT ;  /* 0x000000020900780c */ /* 0x000fc80003f05270 */
[----:B------:R-:W-:Y:S02]  /*1910*/  SEL R9, R9, RZ, P0 ;  /* 0x000000ff09097207 */ /* 0x000fe40000000000 */
[----:B--2---:R-:W-:-:S04]  /*1920*/  SEL R3, RZ, 0x1, P0 ;  /* 0x00000001ff037807 */ /* 0x004fc80000000000 */
[----:B------:R-:W-:-:S07]  /*1930*/  LOP3.LUT R8, R8, R3, RZ, 0x3c, !PT ;  /* 0x0000000308087212 */ /* 0x000fce00078e3cff */
.L_x_23:
[----:B------:R-:W-:Y:S01]  /*1940*/  UMOV UR6, 0x400 ;  /* 0x0000040000067882 */ /* 0x000fe20000000000 */
[----:B------:R-:W-:Y:S01]  /*1950*/  SHF.L.U32 R0, R12, 0x1f, RZ ;  /* 0x0000001f0c007819 */ /* 0x000fe200000006ff */
[----:B-1----:R-:W-:Y:S02]  /*1960*/  ULEA UR6, UR47, UR6, 0x18 ;  /* 0x000000062f067291 */ /* 0x002fe4000f8ec0ff */
[----:B------:R-:W-:Y:S02]  /*1970*/  UISETP.GE.U32.AND UP0, UPT, UR45, 0x7f, UPT ;  /* 0x0000007f2d00788c */ /* 0x000fe4000bf06070 */
[----:B------:R-:W-:Y:S02]  /*1980*/  ULEA UR4, UR5, UR6, 0x3 ;  /* 0x0000000605047291 */ /* 0x000fe4000f8e18ff */
[----:B------:R-:W-:Y:S02]  /*1990*/  USHF.L.U32 UR11, UR20, 0x7, URZ ;  /* 0x00000007140b7899 */ /* 0x000fe400080006ff */
[----:B------:R-:W-:Y:S01]  /*19a0*/  ULEA UR35, UR16, UR44, 0x7 ;  /* 0x0000002c10237291 */ /* 0x000fe2000f8e38ff */
[----:B------:R-:W-:-:S04]  /*19b0*/  UMOV UR13, URZ ;  /* 0x000000ff000d7c82 */ /* 0x000fc80008000000 */
[----:B------:R1:W2:Y:S01]  /*19c0*/  SYNCS.PHASECHK.TRANS64.TRYWAIT P0, [UR4+0x10], R0 ;  /* 0x00001000ff0075a7 */ /* 0x0002a20008001104 */
[----:B------:R-:W-:Y:S06]  /*19d0*/  BRA.U !UP0, `(.L_x_25) ;  /* 0x0000000108bc7547 */ /* 0x000fec000b800000 */
[----:B------:R-:W-:Y:S01]  /*19e0*/  UMOV UR7, URZ ;  /* 0x000000ff00077c82 */ /* 0x000fe20008000000 */
[----:B------:R-:W-:-:S05]  /*19f0*/  UMOV UR4, UR5 ;  /* 0x0000000500047c82 */ /* 0x000fca0008000000 */
.L_x_31:
[----:B------:R-:W-:Y:S01]  /*1a00*/  ULEA UR33, UR4, UR6, 0x3 ;  /* 0x0000000604217291 */ /* 0x000fe2000f8e18ff */
[----:B--2---:R-:W-:Y:S01]  /*1a10*/  @!P3 MOV R2, 0x8000 ;  /* 0x000080000002b802 */ /* 0x004fe20000000f00 */
[----:B--2-4-:R-:W-:Y:S10]  /*1a20*/  @P0 BRA `(.L_x_26) ;  /* 0x00000000000c0947 */ /* 0x014ff40003800000 */
[----:B------:R-:W-:-:S04]  /*1a30*/  SHF.L.U32 R3, R12, 0x1f, RZ ;  /* 0x0000001f0c037819 */ /* 0x000fc800000006ff */
[----:B------:R-:W2:Y:S02]  /*1a40*/  SYNCS.PHASECHK.TRANS64.TRYWAIT P0, [UR33+0x10], R3 ;  /* 0x00001003ff0075a7 */ /* 0x000ea40008001121 */
[----:B--2---:R-:W-:Y:S05]  /*1a50*/  @!P0 BRA `(.L_x_27) ;  /* 0x0000007800388947 */ /* 0x004fea0003800000 */
.L_x_26:
[----:B------:R2:W-:Y:S01]  /*1a60*/  @!P3 SYNCS.ARRIVE.TRANS64 RZ, [UR33], R2 ;  /* 0x00000002ffffb9a7 */ /* 0x0005e20008000021 */
[----:B------:R-:W-:-:S04]  /*1a70*/  ULOP3.LUT UR5, UR25, 0x2, URZ, 0xfc, !UPT ;  /* 0x0000000219057892 */ /* 0x000fc8000f8efcff */
[----:B------:R-:W-:-:S09]  /*1a80*/  UISETP.NE.AND UP0, UPT, UR5, 0x2, UPT ;  /* 0x000000020500788c */ /* 0x000fd2000bf05270 */
[----:B------:R-:W-:Y:S05]  /*1a90*/  BRA.U UP0, `(.L_x_28) ;  /* 0x0000000100047547 */ /* 0x000fea000b800000 */
[----:B------:R-:W-:Y:S05]  /*1aa0*/  BPT.TRAP 0x1 ;  /* 0x000000040000795c */ /* 0x000fea0000300000 */
.L_x_28:
[----:B------:R-:W-:Y:S04]  /*1ab0*/  BSSY.RECONVERGENT B0, `(.L_x_29) ;  /* 0x0000003000007945 */ /* 0x000fe80003800200 */
[----:B------:R-:W-:Y:S05]  /*1ac0*/  @P2 BRA `(.L_x_30) ;  /* 0x0000000000042947 */ /* 0x000fea0003800000 */
[----:B------:R-:W-:Y:S05]  /*1ad0*/  BPT.TRAP 0x1 ;  /* 0x000000040000795c */ /* 0x000fea0000300000 */
.L_x_30:
[----:B------:R-:W-:Y:S05]  /*1ae0*/  BSYNC.RECONVERGENT B0 ;  /* 0x0000000000007941 */ /* 0x000fea0003800200 */
.L_x_29:
[----:B------:R-:W-:Y:S02]  /*1af0*/  UIADD3 UR5, UPT, UPT, UR4, 0x1, URZ ;  /* 0x0000000104057890 */ /* 0x000fe4000fffe0ff */
[----:B------:R-:W-:Y:S02]  /*1b00*/  UIADD3 UR16, UP1, UPT, UR28, 0x80, URZ ;  /* 0x000000801c107890 */ /* 0x000fe4000ff3e0ff */
[----:B------:R-:W-:Y:S02]  /*1b10*/  UISETP.NE.AND UP0, UPT, UR5, 0x2, UPT ;  /* 0x000000020500788c */ /* 0x000fe4000bf05270 */
[----:B------:R-:W-:Y:S02]  /*1b20*/  USHF.L.U32 UR34, UR7, 0x6, URZ ;  /* 0x0000000607227899 */ /* 0x000fe400080006ff */
[----:B------:R-:W-:Y:S02]  /*1b30*/  USEL UR9, URZ, 0x1, UP0 ;  /* 0x00000001ff097887 */ /* 0x000fe40008000000 */
[----:B------:R-:W-:-:S02]  /*1b40*/  USEL UR5, UR5, URZ, UP0 ;  /* 0x000000ff05057287 */ /* 0x000fc40008000000 */
[----:B------:R-:W-:Y:S02]  /*1b50*/  UIADD3 UR14, UP0, UPT, UR28, 0x180, URZ ;  /* 0x000001801c0e7890 */ /* 0x000fe4000ff1e0ff */
[----:B------:R-:W-:Y:S01]  /*1b60*/  ULEA UR8, UR5, UR6, 0x3 ;  /* 0x0000000605087291 */ /* 0x000fe2000f8e18ff */
[----:B------:R-:W-:Y:S01]  /*1b70*/  LOP3.LUT R12, R12, UR9, RZ, 0x3c, !PT ;  /* 0x000000090c0c7c12 */ /* 0x000fe2000f8e3cff */
[----:B------:R-:W-:Y:S02]  /*1b80*/  UIADD3.X UR17, UPT, UPT, URZ, UR29, URZ, UP1, !UPT ;  /* 0x0000001dff117290 */ /* 0x000fe40008ffe4ff */
[----:B------:R-:W-:Y:S01]  /*1b90*/  UIADD3.X UR15, UPT, UPT, URZ, UR29, URZ, UP0, !UPT ;  /* 0x0000001dff0f7290 */ /* 0x000fe200087fe4ff */
[----:B-1----:R-:W-:Y:S01]  /*1ba0*/  SHF.L.U32 R0, R12, 0x1f, RZ ;  /* 0x0000001f0c007819 */ /* 0x002fe200000006ff */
[----:B------:R-:W-:Y:S01]  /*1bb0*/  UMOV UR18, 0x0 ;  /* 0x0000000000127882 */ /* 0x000fe20000000000 */
[----:B------:R-:W-:Y:S01]  /*1bc0*/  UMOV UR19, 0x10000000 ;  /* 0x1000000000137882 */ /* 0x000fe20000000000 */
[----:B------:R-:W-:Y:S01]  /*1bd0*/  UMOV UR12, UR36 ;  /* 0x00000024000c7c82 */ /* 0x000fe20008000000 */
[----:B------:R3:W4:Y:S01]  /*1be0*/  SYNCS.PHASECHK.TRANS64.TRYWAIT P0, [UR8+0x10], R0 ;  /* 0x00001000ff0075a7 */ /* 0x0007220008001108 */
[----:B------:R-:W-:Y:S01]  /*1bf0*/  USHF.L.U32 UR8, UR4, 0xe, URZ ;  /* 0x0000000e04087899 */ /* 0x000fe200080006ff */
[----:B------:R-:W-:-:S02]  /*1c00*/  UMOV UR9, UR33 ;  /* 0x0000002100097c82 */ /* 0x000fc40008000000 */
[----:B------:R-:W-:Y:S01]  /*1c10*/  UMOV UR4, 0xf0000 ;  /* 0x000f000000047882 */ /* 0x000fe20000000000 */
[----:B------:R-:W-:Y:S02]  /*1c20*/  ULEA UR32, UR21, UR8, 0x1 ;  /* 0x0000000815207291 */ /* 0x000fe4000f8e08ff */
[----:B------:R-:W-:Y:S02]  /*1c30*/  UIADD3 UR8, UPT, UPT, UR6, 0x10400, UR8 ;  /* 0x0001040006087890 */ /* 0x000fe4000fffe008 */
[----:B------:R-:W-:Y:S01]  /*1c40*/  UIADD3 UR32, UPT, UPT, UR6, 0x8400, UR32 ;  /* 0x0000840006207890 */ /* 0x000fe2000fffe020 */
[----:B------:R-:W-:Y:S01]  /*1c50*/  UMOV UR10, UR34 ;  /* 0x00000022000a7c82 */ /* 0x000fe20008000000 */
[----:B------:R-:W-:Y:S01]  /*1c60*/  UIADD3 UR7, UPT, UPT, UR7, 0x1, URZ ;  /* 0x0000000107077890 */ /* 0x000fe2000fffe0ff */
[----:B------:R-:W-:-:S03]  /*1c70*/  UMOV UR13, UR24 ;  /* 0x00000018000d7c82 */ /* 0x000fc60008000000 */
[----:B------:R-:W-:-:S03]  /*1c80*/  UISETP.NE.AND UP0, UPT, UR7, UR24, UPT ;  /* 0x000000180700728c */ /* 0x000fc6000bf05270 */
[----:B------:R1:W-:Y:S01]  /*1c90*/  UTMALDG.3D.MULTICAST [UR32], [UR16], UR4, desc[UR18] ;  /* 0x00001220100073b4 */ /* 0x0003e20008011804 */
[----:B------:R3:W-:Y:S01]  /*1ca0*/  UTMALDG.3D [UR8], [UR14], desc[UR18] ;  /* 0x000012080e0075b4 */ /* 0x0007e20008011000 */
[----:B-1----:R-:W-:-:S04]  /*1cb0*/  UMOV UR4, UR5 ;  /* 0x0000000500047c82 */ /* 0x002fc80008000000 */
[----:B---3--:R-:W-:Y:S05]  /*1cc0*/  BRA.U UP0, `(.L_x_31) ;  /* 0xfffffffd004c7547 */ /* 0x008fea000b83ffff */
.L_x_25:
[----:B------:R-:W-:Y:S01]  /*1cd0*/  ULEA UR4, UR5, UR6, 0x3 ;  /* 0x0000000605047291 */ /* 0x000fe2000f8e18ff */
[----:B-1----:R-:W-:Y:S01]  /*1ce0*/  SHF.L.U32 R0, R12, 0x1f, RZ ;  /* 0x0000001f0c007819 */ /* 0x002fe200000006ff */
[----:B------:R-:W-:Y:S01]  /*1cf0*/  @!P1 SYNCS.ARRIVE.TRANS64.A1T0 RZ, [UR6+0x68], RZ ;  /* 0x000068ffffff99a7 */ /* 0x000fe20008100006 */
[----:B------:R-:W-:-:S06]  /*1d00*/  UISETP.GT.AND UP0, UPT, UR41, UR40, UPT ;  /* 0x000000282900728c */ /* 0x000fcc000bf04270 */
[----:B--2-4-:R1:W2:Y:S03]  /*1d10*/  SYNCS.PHASECHK.TRANS64.TRYWAIT P0, [UR4+0x10], R0 ;  /* 0x00001000ff0075a7 */ /* 0x0142a60008001104 */
[----:B------:R-:W-:Y:S05]  /*1d20*/  BRA.U !UP0, `(.L_x_32) ;  /* 0x0000000108c07547 */ /* 0x000fea000b800000 */
[----:B------:R-:W-:Y:S01]  /*1d30*/  UIADD3 UR26, UPT, UPT, UR43, UR13, URZ ;  /* 0x0000000d2b1a7290 */ /* 0x000fe2000fffe0ff */
[----:B------:R-:W-:-:S11]  /*1d40*/  UMOV UR4, UR5 ;  /* 0x0000000500047c82 */ /* 0x000fd60008000000 */
.L_x_38:
[----:B------:R-:W-:Y:S01]  /*1d50*/  ULEA UR17, UR4, UR6, 0x3 ;  /* 0x0000000604117291 */ /* 0x000fe2000f8e18ff */
[----:B--2---:R-:W-:Y:S01]  /*1d60*/  @!P3 MOV R2, 0x8000 ;  /* 0x000080000002b802 */ /* 0x004fe20000000f00 */
[----:B--2-4-:R-:W-:Y:S10]  /*1d70*/  @P0 BRA `(.L_x_33) ;  /* 0x00000000000c0947 */ /* 0x014ff40003800000 */
[----:B------:R-:W-:-:S04]  /*1d80*/  SHF.L.U32 R3, R12, 0x1f, RZ ;  /* 0x0000001f0c037819 */ /* 0x000fc800000006ff */
[----:B------:R-:W2:Y:S02]  /*1d90*/  SYNCS.PHASECHK.TRANS64.TRYWAIT P0, [UR17+0x10], R3 ;  /* 0x00001003ff0075a7 */ /* 0x000ea40008001111 */
[----:B--2---:R-:W-:Y:S05]  /*1da0*/  @!P0 BRA `(.L_x_34) ;  /* 0x00000074007c8947 */ /* 0x004fea0003800000 */
.L_x_33:
[----:B------:R2:W-:Y:S01]  /*1db0*/  @!P3 SYNCS.ARRIVE.TRANS64 RZ, [UR17], R2 ;  /* 0x00000002ffffb9a7 */ /* 0x0005e20008000011 */
[----:B------:R-:W-:-:S04]  /*1dc0*/  ULOP3.LUT UR5, UR25, 0x2, URZ, 0xfc, !UPT ;  /* 0x0000000219057892 */ /* 0x000fc8000f8efcff */
[----:B------:R-:W-:-:S09]  /*1dd0*/  UISETP.NE.AND UP0, UPT, UR5, 0x2, UPT ;  /* 0x000000020500788c */ /* 0x000fd2000bf05270 */
[----:B------:R-:W-:Y:S05]  /*1de0*/  BRA.U UP0, `(.L_x_35) ;  /* 0x0000000100047547 */ /* 0x000fea000b800000 */
[----:B------:R-:W-:Y:S05]  /*1df0*/  BPT.TRAP 0x1 ;  /* 0x000000040000795c */ /* 0x000fea0000300000 */
.L_x_35:
[----:B------:R-:W-:Y:S04]  /*1e00*/  BSSY.RECONVERGENT B0, `(.L_x_36) ;  /* 0x0000003000007945 */ /* 0x000fe80003800200 */
[----:B------:R-:W-:Y:S05]  /*1e10*/  @P2 BRA `(.L_x_37) ;  /* 0x0000000000042947 */ /* 0x000fea0003800000 */
[----:B------:R-:W-:Y:S05]  /*1e20*/  BPT.TRAP 0x1 ;  /* 0x000000040000795c */ /* 0x000fea0000300000 */
.L_x_37:
[----:B------:R-:W-:Y:S05]  /*1e30*/  BSYNC.RECONVERGENT B0 ;  /* 0x0000000000007941 */ /* 0x000fea0003800200 */
.L_x_36:
[----:B------:R-:W-:Y:S02]  /*1e40*/  UIADD3 UR5, UPT, UPT, UR4, 0x1, URZ ;  /* 0x0000000104057890 */ /* 0x000fe4000fffe0ff */
[----:B------:R-:W-:Y:S02]  /*1e50*/  UIADD3 UR14, UP1, UPT, UR28, 0x80, URZ ;  /* 0x000000801c0e7890 */ /* 0x000fe4000ff3e0ff */
[----:B------:R-:W-:Y:S02]  /*1e60*/  UISETP.NE.AND UP0, UPT, UR5, 0x2, UPT ;  /* 0x000000020500788c */ /* 0x000fe4000bf05270 */
[----:B------:R-:W-:Y:S02]  /*1e70*/  USHF.L.U32 UR18, UR13, 0x6, URZ ;  /* 0x000000060d127899 */ /* 0x000fe400080006ff */
[----:B------:R-:W-:Y:S02]  /*1e80*/  USEL UR8, URZ, 0x1, UP0 ;  /* 0x00000001ff087887 */ /* 0x000fe40008000000 */
[----:B------:R-:W-:-:S02]  /*1e90*/  USEL UR5, UR5, URZ, UP0 ;  /* 0x000000ff05057287 */ /* 0x000fc40008000000 */
[----:B------:R-:W-:Y:S02]  /*1ea0*/  UIADD3 UR22, UP0, UPT, UR28, 0x180, URZ ;  /* 0x000001801c167890 */ /* 0x000fe4000ff1e0ff */
[----:B------:R-:W-:Y:S01]  /*1eb0*/  LOP3.LUT R12, R12, UR8, RZ, 0x3c, !PT ;  /* 0x000000080c0c7c12 */ /* 0x000fe2000f8e3cff */
[----:B------:R-:W-:Y:S02]  /*1ec0*/  USHF.L.U32 UR8, UR4, 0xe, URZ ;  /* 0x0000000e04087899 */ /* 0x000fe400080006ff */
[----:B------:R-:W-:Y:S01]  /*1ed0*/  ULEA UR7, UR5, UR6, 0x3 ;  /* 0x0000000605077291 */ /* 0x000fe2000f8e18ff */
[----:B-1----:R-:W-:Y:S01]  /*1ee0*/  SHF.L.U32 R0, R12, 0x1f, RZ ;  /* 0x0000001f0c007819 */ /* 0x002fe200000006ff */
[----:B------:R-:W-:Y:S02]  /*1ef0*/  ULEA UR16, UR21, UR8, 0x1 ;  /* 0x0000000815107291 */ /* 0x000fe4000f8e08ff */
[----:B------:R-:W-:Y:S02]  /*1f00*/  UIADD3.X UR15, UPT, UPT, URZ, UR29, URZ, UP1, !UPT ;  /* 0x0000001dff0f7290 */ /* 0x000fe40008ffe4ff */
[----:B------:R-:W-:-:S02]  /*1f10*/  UIADD3 UR16, UPT, UPT, UR6, 0x8400, UR16 ;  /* 0x0000840006107890 */ /* 0x000fc4000fffe010 */
[----:B------:R-:W-:Y:S01]  /*1f20*/  UIADD3 UR8, UPT, UPT, UR6, 0x10400, UR8 ;  /* 0x0001040006087890 */ /* 0x000fe2000fffe008 */
[----:B------:R3:W4:Y:S01]  /*1f30*/  SYNCS.PHASECHK.TRANS64.TRYWAIT P0, [UR7+0x10], R0 ;  /* 0x00001000ff0075a7 */ /* 0x0007220008001107 */
[----:B------:R-:W-:Y:S01]  /*1f40*/  UIADD3.X UR23, UPT, UPT, URZ, UR29, URZ, UP0, !UPT ;  /* 0x0000001dff177290 */ /* 0x000fe200087fe4ff */
[----:B------:R-:W-:Y:S01]  /*1f50*/  UMOV UR4, 0xf0000 ;  /* 0x000f000000047882 */ /* 0x000fe20000000000 */
[----:B------:R-:W-:Y:S01]  /*1f60*/  UMOV UR30, 0x0 ;  /* 0x00000000001e7882 */ /* 0x000fe20000000000 */
[----:B------:R-:W-:Y:S01]  /*1f70*/  UMOV UR31, 0x10000000 ;  /* 0x10000000001f7882 */ /* 0x000fe20000000000 */
[----:B------:R-:W-:Y:S01]  /*1f80*/  UMOV UR19, UR35 ;  /* 0x0000002300137c82 */ /* 0x000fe20008000000 */
[----:B------:R-:W-:Y:S01]  /*1f90*/  UMOV UR20, UR36 ;  /* 0x0000002400147c82 */ /* 0x000fe20008000000 */
[----:B------:R-:W-:Y:S01]  /*1fa0*/  UMOV UR12, UR36 ;  /* 0x00000024000c7c82 */ /* 0x000fe20008000000 */
[----:B------:R-:W-:Y:S01]  /*1fb0*/  UMOV UR9, UR17 ;  /* 0x0000001100097c82 */ /* 0x000fe20008000000 */
[----:B------:R-:W-:Y:S01]  /*1fc0*/  UMOV UR10, UR18 ;  /* 0x00000012000a7c82 */ /* 0x000fe20008000000 */
[----:B------:R1:W-:Y:S01]  /*1fd0*/  UTMALDG.3D.MULTICAST [UR16], [UR14], UR4, desc[UR30] ;  /* 0x00001e100e0073b4 */ /* 0x0003e20008011804 */
[----:B------:R-:W-:-:S04]  /*1fe0*/  UIADD3 UR13, UPT, UPT, UR13, 0x1, URZ ;  /* 0x000000010d0d7890 */ /* 0x000fc8000fffe0ff */
[----:B------:R-:W-:Y:S01]  /*1ff0*/  UISETP.NE.AND UP0, UPT, UR13, UR26, UPT ;  /* 0x0000001a0d00728c */ /* 0x000fe2000bf05270 */
[----:B------:R3:W-:Y:S01]  /*2000*/  UTMALDG.3D [UR8], [UR22], desc[UR30] ;  /* 0x00001e08160075b4 */ /* 0x0007e20008011000 */
[----:B-1----:R-:W-:-:S07]  /*2010*/  UMOV UR4, UR5 ;  /* 0x0000000500047c82 */ /* 0x002fce0008000000 */
[----:B---3--:R-:W-:Y:S05]  /*2020*/  BRA.U UP0, `(.L_x_38) ;  /* 0xfffffffd00487547 */ /* 0x008fea000b83ffff */
.L_x_32:
[C---:B------:R-:W-:Y:S01]  /*2030*/  LEA R3, R11.reuse, UR6, 0x3 ;  /* 0x000000060b037c11 */ /* 0x040fe2000f8e18ff */
[----:B------:R-:W-:Y:S01]  /*2040*/  NOP ;  /* 0x0000000000007918 */ /* 0x000fe20000000000 */
[----:B-1----:R-:W-:Y:S02]  /*2050*/  SHF.L.U32 R0, R10, 0x1f, RZ ;  /* 0x0000001f0a007819 */ /* 0x002fe400000006ff */
[----:B------:R-:W-:Y:S02]  /*2060*/  LEA R5, R11, UR6, 0x4 ;  /* 0x000000060b057c11 */ /* 0x000fe4000f8e20ff */
[----:B--2-4-:R-:W1:Y:S02]  /*2070*/  SYNCS.PHASECHK.TRANS64.TRYWAIT P0, [R3+URZ+0x70], R0 ;  /* 0x00007000030075a7 */ /* 0x014e6400080011ff */
[----:B-1----:R-:W-:Y:S05]  /*2080*/  @!P0 BRA `(.L_x_39) ;  /* 0x0000007000dc8947 */ /* 0x002fea0003800000 */
.L_x_139:
[----:B------:R-:W2:Y:S01]  /*2090*/  LDS.128 R4, [R5+0x100] ;  /* 0x0001000005047984 */ /* 0x000ea20000000c00 */
[----:B------:R-:W-:Y:S01]  /*20a0*/  UISETP.GE.AND UP0, UPT, UR42, 0x1, UPT ;  /* 0x000000012a00788c */ /* 0x000fe2000bf06270 */
[----:B------:R-:W-:Y:S01]  /*20b0*/  @!PT LDS RZ, [RZ] ;  /* 0x00000000fffff984 */ /* 0x000fe20000000800 */
[----:B------:R-:W-:Y:S01]  /*20c0*/  @!PT LDS RZ, [RZ] ;  /* 0x00000000fffff984 */ /* 0x000fe20000000800 */
[----:B------:R-:W-:Y:S01]  /*20d0*/  @!PT LDS RZ, [RZ] ;  /* 0x00000000fffff984 */ /* 0x000fe20000000800 */
[----:B------:R-:W-:Y:S01]  /*20e0*/  @!PT LDS RZ, [RZ] ;  /* 0x00000000fffff984 */ /* 0x000fe20000000800 */
[----:B------:R3:W-:Y:S06]  /*20f0*/  MEMBAR.ALL.CTA ;  /* 0x0000000000007992 */ /* 0x0007ec0000008000 */
[----:B---3--:R-:W3:Y:S01]  /*2100*/  FENCE.VIEW.ASYNC.S ;  /* 0x00000000000073c6 */ /* 0x008ee20000000000 */
[----:B--2---:R-:W-:-:S13]  /*2110*/  LOP3.LUT P0, RZ, R6, 0x1, RZ, 0xc0, !PT ;  /* 0x0000000106ff7812 */ /* 0x004fda000780c0ff */
[----:B---3--:R-:W-:Y:S01]  /*2120*/  VOTEU.ANY UP1, P0 ;  /* 0x0000000000ff7886 */ /* 0x008fe20000020100 */
[----:B------:R-:W-:-:S13]  /*2130*/  PLOP3.LUT P0, PT, PT, PT, UP1, 0x80, 0x8 ;  /* 0x000000000008781c */ /* 0x000fda0003f0f018 */
[----:B-1----:R-:W-:Y:S02]  /*2140*/  @P0 LOP3.LUT R0, R5, 0xffff, RZ, 0xc0, !PT ;  /* 0x0000ffff05000812 */ /* 0x002fe400078ec0ff */
[----:B------:R-:W-:Y:S02]  /*2150*/  @P0 MOV R2, R4 ;  /* 0x0000000400020202 */ /* 0x000fe40000000f00 */
[----:B------:R-:W-:Y:S01]  /*2160*/  @P0 R2UR UR7, R0 ;  /* 0x00000000000702ca */ /* 0x000fe200000e0000 */
[----:B------:R-:W-:Y:S01]  /*2170*/  VIADD R0, R3, 0x80 ;  /* 0x0000008003007836 */ /* 0x000fe20000000000 */
[----:B------:R-:W-:Y:S02]  /*2180*/  @P0 SHF.R.U32.HI R4, RZ, 0x10, R5 ;  /* 0x00000010ff040819 */ /* 0x000fe40000011605 */
[----:B------:R-:W-:Y:S02]  /*2190*/  @P0 R2UR UR8, R2 ;  /* 0x00000000020802ca */ /* 0x000fe400000e0000 */
[----:B------:R-:W-:-:S02]  /*21a0*/  PRMT R0, RZ, 0x654, R0 ;  /* 0x00000654ff007816 */ /* 0x000fc40000000000 */
[----:B------:R-:W-:Y:S02]  /*21b0*/  @P0 R2UR UR4, R4 ;  /* 0x00000000040402ca */ /* 0x000fe400000e0000 */
[----:B------:R1:W-:Y:S03]  /*21c0*/  SYNCS.ARRIVE.TRANS64.RED.A1T0 RZ, [R0+URZ], RZ ;  /* 0x000000ff00ff79a7 */ /* 0x0003e600081004ff */
[----:B------:R-:W-:-:S04]  /*21d0*/  @UP1 UMOV UR27, UR7 ;  /* 0x00000007001b1c82 */ /* 0x000fc80008000000 */
[----:B------:R-:W-:-:S04]  /*21e0*/  @UP1 UMOV UR37, UR8 ;  /* 0x0000000800251c82 */ /* 0x000fc80008000000 */
[----:B------:R-:W-:Y:S01]  /*21f0*/  @UP1 UMOV UR36, UR4 ;  /* 0x0000000400241c82 */ /* 0x000fe20008000000 */
[----:B------:R-:W-:Y:S05]  /*2200*/  BRA.U !UP0, `(.L_x_40) ;  /* 0x0000000108d47547 */ /* 0x000fea000b800000 */
[----:B------:R-:W2:Y:S01]  /*2210*/  LDCU.128 UR12, c[0x0][0xb10] ;  /* 0x00016200ff0c77ac */ /* 0x000ea20008000c00 */
[----:B------:R-:W3:Y:S01]  /*2220*/  LDCU UR26, c[0x0][0xb20] ;  /* 0x00016400ff1a77ac */ /* 0x000ee20008000800 */
[----:B------:R-:W4:Y:S01]  /*2230*/  LDCU UR20, c[0x0][0xb0c] ;  /* 0x00016180ff1477ac */ /* 0x000f220008000800 */
[----:B------:R-:W1:Y:S01]  /*2240*/  LDCU.64 UR10, c[0x0][0xb28] ;  /* 0x00016500ff0a77ac */ /* 0x000e620008000a00 */
[----:B------:R-:W-:Y:S02]  /*2250*/  UISETP.NE.AND UP3, UPT, UR42, 0x1, UPT ;  /* 0x000000012a00788c */ /* 0x000fe4000bf65270 */
[----:B--2---:R-:W-:Y:S02]  /*2260*/  UIMAD.WIDE.U32 UR16, UR38, UR15, URZ ;  /* 0x0000000f261072a5 */ /* 0x004fe4000f8e00ff */
[----:B------:R-:W-:Y:S02]  /*2270*/  UIMAD.WIDE.U32 UR8, UR39, UR12, URZ ;  /* 0x0000000c270872a5 */ /* 0x000fe4000f8e00ff */
[----:B------:R-:W-:-:S02]  /*2280*/  UISETP.NE.AND UP0, UPT, UR14, 0x1, UPT ;  /* 0x000000010e00788c */ /* 0x000fc4000bf05270 */
[----:B------:R-:W-:Y:S01]  /*2290*/  UIMAD.WIDE.U32 UR22, UR27, UR15, URZ ;  /* 0x0000000f1b1672a5 */ /* 0x000fe2000f8e00ff */
[----:B------:R-:W-:Y:S02]  /*22a0*/  UMOV UR16, UR17 ;  /* 0x0000001100107c82 */ /* 0x000fe40008000000 */
[----:B------:R-:W-:Y:S01]  /*22b0*/  UMOV UR8, UR9 ;  /* 0x0000000900087c82 */ /* 0x000fe20008000000 */
[----:B---3--:R-:W-:Y:S02]  /*22c0*/  USHF.R.U32.HI UR16, URZ, UR26, UR16 ;  /* 0x0000001aff107299 */ /* 0x008fe40008011610 */
[----:B----4-:R-:W-:Y:S02]  /*22d0*/  UISETP.NE.AND UP2, UPT, UR20, 0x1, UPT ;  /* 0x000000011400788c */ /* 0x010fe4000bf45270 */
[----:B------:R-:W-:Y:S02]  /*22e0*/  USHF.R.U32.HI UR8, URZ, UR13, UR8 ;  /* 0x0000000dff087299 */ /* 0x000fe40008011608 */
[----:B------:R-:W-:-:S02]  /*22f0*/  USEL UR7, UR38, UR16, !UP0 ;  /* 0x0000001026077287 */ /* 0x000fc4000c000000 */
[----:B------:R-:W-:Y:S02]  /*2300*/  USEL UR8, UR39, UR8, !UP2 ;  /* 0x0000000827087287 */ /* 0x000fe4000d000000 */
[----:B-1----:R-:W-:Y:S01]  /*2310*/  UIMAD.WIDE.U32 UR16, UR7, UR10, URZ ;  /* 0x0000000a071072a5 */ /* 0x002fe2000f8e00ff */
[----:B------:R-:W-:Y:S01]  /*2320*/  UMOV UR4, UR23 ;  /* 0x0000001700047c82 */ /* 0x000fe20008000000 */
[----:B------:R-:W-:Y:S02]  /*2330*/  UIMAD.WIDE.U32 UR18, UR37, UR12, URZ ;  /* 0x0000000c251272a5 */ /* 0x000fe4000f8e00ff */
[----:B------:R-:W-:-:S03]  /*2340*/  UIMAD.WIDE.U32 UR22, UR8, UR10, URZ ;  /* 0x0000000a081672a5 */ /* 0x000fc6000f8e00ff */
[----:B------:R-:W-:Y:S01]  /*2350*/  UMOV UR16, UR17 ;  /* 0x0000001100107c82 */ /* 0x000fe20008000000 */
[----:B------:R-:W-:Y:S02]  /*2360*/  USHF.R.U32.HI UR4, URZ, UR26, UR4 ;  /* 0x0000001aff047299 */ /* 0x000fe40008011604 */
[----:B------:R-:W-:Y:S01]  /*2370*/  @UP3 USHF.R.U32.HI UR7, URZ, UR11, UR16 ;  /* 0x0000000bff073299 */ /* 0x000fe20008011610 */
[----:B------:R-:W-:Y:S01]  /*2380*/  UMOV UR18, UR19 ;  /* 0x0000001300127c82 */ /* 0x000fe20008000000 */
[----:B------:R-:W-:Y:S01]  /*2390*/  UMOV UR22, UR23 ;  /* 0x0000001700167c82 */ /* 0x000fe20008000000 */
[----:B------:R-:W-:Y:S02]  /*23a0*/  USHF.R.U32.HI UR13, URZ, UR13, UR18 ;  /* 0x0000000dff0d7299 */ /* 0x000fe40008011612 */
[----:B------:R-:W-:Y:S02]  /*23b0*/  USEL UR4, UR27, UR4, !UP0 ;  /* 0x000000041b047287 */ /* 0x000fe4000c000000 */
[----:B------:R-:W-:-:S02]  /*23c0*/  @UP3 USHF.R.U32.HI UR8, URZ, UR11, UR22 ;  /* 0x0000000bff083299 */ /* 0x000fc40008011616 */
[----:B------:R-:W-:Y:S02]  /*23d0*/  UIMAD UR9, UR42, UR7, URZ ;  /* 0x000000072a0972a4 */ /* 0x000fe4000f8e02ff */
[----:B------:R-:W-:Y:S02]  /*23e0*/  USEL UR7, UR37, UR13, !UP2 ;  /* 0x0000000d25077287 */ /* 0x000fe4000d000000 */
[----:B------:R-:W-:Y:S02]  /*23f0*/  UIMAD UR12, UR42, UR8, URZ ;  /* 0x000000082a0c72a4 */ /* 0x000fe4000f8e02ff */
[----:B------:R-:W-:Y:S02]  /*2400*/  UISETP.GE.AND UP0, UPT, UR4, UR9, UPT ;  /* 0x000000090400728c */ /* 0x000fe4000bf06270 */
[----:B------:R-:W-:Y:S02]  /*2410*/  UIMAD.WIDE.U32 UR16, UR4, UR10, URZ ;  /* 0x0000000a041072a5 */ /* 0x000fe4000f8e00ff */
[----:B------:R-:W-:-:S02]  /*2420*/  UISETP.GE.OR UP0, UPT, UR7, UR12, UP0 ;  /* 0x0000000c0700728c */ /* 0x000fc40008706670 */
        /* <DEDUP_REMOVED lines=19> */
.L_x_40:
[----:B------:R-:W2:Y:S02]  /*2560*/  LDCU UR4, c[0x0][0xb30] ;  /* 0x00016600ff0477ac */ /* 0x000ea40008000800 */
[----:B--2---:R-:W-:-:S09]  /*2570*/  UISETP.NE.AND UP0, UPT, UR4, 0x1, UPT ;  /* 0x000000010400788c */ /* 0x004fd2000bf05270 */
[----:B------:R-:W-:Y:S05]  /*2580*/  BRA.U UP0, `(.L_x_41) ;  /* 0x0000000100447547 */ /* 0x000fea000b800000 */
[----:B------:R-:W2:Y:S01]  /*2590*/  LDCU.128 UR12, c[0x0][0xb10] ;  /* 0x00016200ff0c77ac */ /* 0x000ea20008000c00 */
[----:B------:R-:W3:Y:S01]  /*25a0*/  LDCU UR16, c[0x0][0xb0c] ;  /* 0x00016180ff1077ac */ /* 0x000ee20008000800 */
[----:B------:R-:W4:Y:S01]  /*25b0*/  LDCU UR17, c[0x0][0xb20] ;  /* 0x00016400ff1177ac */ /* 0x000f220008000800 */
[----:B--2---:R-:W-:Y:S02]  /*25c0*/  UIMAD.WIDE.U32 UR10, UR37, UR12, URZ ;  /* 0x0000000c250a72a5 */ /* 0x004fe4000f8e00ff */
[----:B------:R-:W-:Y:S02]  /*25d0*/  UIMAD.WIDE.U32 UR8, UR27, UR15, URZ ;  /* 0x0000000f1b0872a5 */ /* 0x000fe4000f8e00ff */
[----:B---3--:R-:W-:Y:S02]  /*25e0*/  UISETP.NE.AND UP2, UPT, UR16, 0x1, UPT ;  /* 0x000000011000788c */ /* 0x008fe4000bf45270 */
[----:B------:R-:W-:Y:S01]  /*25f0*/  UISETP.NE.AND UP0, UPT, UR14, 0x1, UPT ;  /* 0x000000010e00788c */ /* 0x000fe2000bf05270 */
[----:B------:R-:W-:-:S02]  /*2600*/  UMOV UR7, UR11 ;  /* 0x0000000b00077c82 */ /* 0x000fc40008000000 */
[----:B------:R-:W-:Y:S01]  /*2610*/  UMOV UR4, UR9 ;  /* 0x0000000900047c82 */ /* 0x000fe20008000000 */
[----:B------:R-:W-:Y:S02]  /*2620*/  USHF.R.U32.HI UR7, URZ, UR13, UR7 ;  /* 0x0000000dff077299 */ /* 0x000fe40008011607 */
[----:B----4-:R-:W-:Y:S02]  /*2630*/  USHF.R.U32.HI UR4, URZ, UR17, UR4 ;  /* 0x00000011ff047299 */ /* 0x010fe40008011604 */
[----:B------:R-:W-:Y:S02]  /*2640*/  USEL UR7, UR37, UR7, !UP2 ;  /* 0x0000000725077287 */ /* 0x000fe4000d000000 */
[----:B------:R-:W-:-:S04]  /*2650*/  USEL UR4, UR27, UR4, !UP0 ;  /* 0x000000041b047287 */ /* 0x000fc8000c000000 */
[----:B------:R-:W-:Y:S02]  /*2660*/  UIADD3 UR8, UPT, UPT, UR7, -UR4, URZ ;  /* 0x8000000407087290 */ /* 0x000fe4000fffe0ff */
[----:B------:R-:W-:Y:S02]  /*2670*/  UIADD3 UR4, UPT, UPT, -UR7, UR4, URZ ;  /* 0x0000000407047290 */ /* 0x000fe4000fffe1ff */
[----:B------:R-:W-:Y:S02]  /*2680*/  UIMAD UR27, UR8, UR14, UR27 ;  /* 0x0000000e081b72a4 */ /* 0x000fe4000f8e021b */
[----:B------:R-:W-:-:S12]  /*2690*/  UIMAD UR37, UR4, UR16, UR37 ;  /* 0x00000010042572a4 */ /* 0x000fd8000f8e0225 */
.L_x_41:
[----:B------:R-:W-:Y:S01]  /*26a0*/  VIADD R11, R11, 0x1 ;  /* 0x000000010b0b7836 */ /* 0x000fe20000000000 */
[----:B------:R-:W-:Y:S01]  /*26b0*/  R2UR UR4, R82 ;  /* 0x00000000520472ca */ /* 0x000fe200000e0000 */
[----:B------:R-:W-:Y:S01]  /*26c0*/  UIADD3 UR20, UPT, UPT, UR27, UR63, URZ ;  /* 0x0000003f1b147290 */ /* 0x000fe2000fffe0ff */
[----:B------:R-:W-:Y:S02]  /*26d0*/  PLOP3.LUT P1, PT, PT, PT, PT, 0x80, 0x8 ;  /* 0x000000000008781c */ /* 0x000fe40003f2f070 */
[----:B------:R-:W-:-:S04]  /*26e0*/  ISETP.NE.AND P0, PT, R11, 0x2, PT ;  /* 0x000000020b00780c */ /* 0x000fc80003f05270 */
[----:B------:R-:W-:Y:S02]  /*26f0*/  SEL R3, RZ, 0x1, P0 ;  /* 0x00000001ff037807 */ /* 0x000fe40000000000 */
[----:B------:R-:W-:Y:S02]  /*2700*/  SEL R11, R11, RZ, P0 ;  /* 0x000000ff0b0b7207 */ /* 0x000fe40000000000 */
[----:B------:R-:W-:Y:S01]  /*2710*/  LOP3.LUT R10, R10, R3, RZ, 0x3c, !PT ;  /* 0x000000030a0a7212 */ /* 0x000fe200078e3cff */
[----:B------:R-:W-:Y:S01]  /*2720*/  UIADD3 UR16, UPT, UPT, UR37, UR4, URZ ;  /* 0x0000000425107290 */ /* 0x000fe2000fffe0ff */
[----:B------:R-:W-:Y:S11]  /*2730*/  BRA.U UP1, `(.L_x_42) ;  /* 0xfffffff101407547 */ /* 0x000ff6000b83ffff */
[----:B------:R-:W-:Y:S01]  /*2740*/  UIADD3 UR6, UPT, UPT, UR6, 0x10, URZ ;  /* 0x0000001006067890 */ /* 0x000fe2000fffe0ff */
[----:B------:R-:W-:-:S03]  /*2750*/  SHF.L.U32 R3, R12, 0x1f, RZ ;  /* 0x0000001f0c037819 */ /* 0x000fc600000006ff */
[----:B------:R-:W-:-:S09]  /*2760*/  ULEA UR4, UR5, UR6, 0x3 ;  /* 0x0000000605047291 */ /* 0x000fd2000f8e18ff */
[----:B------:R-:W2:Y:S02]  /*2770*/  SYNCS.PHASECHK.TRANS64.TRYWAIT P0, [UR4], R3 ;  /* 0x00000003ff0075a7 */ /* 0x000ea40008001104 */
[----:B--2---:R-:W-:Y:S05]  /*2780*/  @!P0 BRA `(.L_x_43) ;  /* 0x0000006c00308947 */ /* 0x004fea0003800000 */
.L_x_141:
[----:B------:R-:W-:-:S04]  /*2790*/  UIADD3 UR4, UPT, UPT, UR5, 0x1, URZ ;  /* 0x0000000105047890 */ /* 0x000fc8000fffe0ff */
[----:B------:R-:W-:-:S04]  /*27a0*/  UISETP.NE.AND UP0, UPT, UR4, 0x2, UPT ;  /* 0x000000020400788c */ /* 0x000fc8000bf05270 */
[----:B------:R-:W-:Y:S02]  /*27b0*/  USEL UR5, URZ, 0x1, UP0 ;  /* 0x00000001ff057887 */ /* 0x000fe40008000000 */
[----:B------:R-:W-:-:S04]  /*27c0*/  USEL UR4, UR4, URZ, UP0 ;  /* 0x000000ff04047287 */ /* 0x000fc80008000000 */
[----:B------:R-:W-:Y:S01]  /*27d0*/  ULEA UR4, UR4, UR6, 0x3 ;  /* 0x0000000604047291 */ /* 0x000fe2000f8e18ff */
[----:B-1----:R-:W-:-:S04]  /*27e0*/  LOP3.LUT R3, R12, UR5, RZ, 0x3c, !PT ;  /* 0x000000050c037c12 */ /* 0x002fc8000f8e3cff */
[----:B------:R-:W-:Y:S01]  /*27f0*/  SHF.L.U32 R3, R3, 0x1f, RZ ;  /* 0x0000001f03037819 */ /* 0x000fe200000006ff */
[----:B------:R-:W-:-:S07]  /*2800*/  IMAD.U32 R0, RZ, RZ, UR4 ;  /* 0x00000004ff007e24 */ /* 0x000fce000f8e00ff */
.L_x_44:
[----:B-1----:R1:W2:Y:S02]  /*2810*/  SYNCS.PHASECHK.TRANS64.TRYWAIT P0, [R0+URZ], R3 ;  /* 0x00000003000075a7 */ /* 0x0022a400080011ff */
[----:B--2---:R-:W-:Y:S05]  /*2820*/  @!P0 NANOSLEEP.SYNCS 0x989680 ;  /* 0x009896800000895d */ /* 0x004fea0003900000 */
[----:B------:R-:W2:Y:S02]  /*2830*/  @!P0 SYNCS.PHASECHK.TRANS64 P0, [R0+URZ], R3 ;  /* 0x00000003000085a7 */ /* 0x000ea400080010ff */
[----:B--2---:R-:W-:Y:S05]  /*2840*/  @P0 EXIT ;  /* 0x000000000000094d */ /* 0x004fea0003800000 */
[----:B------:R-:W-:Y:S05]  /*2850*/  BRA `(.L_x_44) ;  /* 0xfffffffc00ec7947 */ /* 0x000fea000383ffff */
.L_x_22:
[----:B------:R-:W-:-:S04]  /*2860*/  UISETP.NE.AND UP0, UPT, UR47, URZ, UPT ;  /* 0x000000ff2f00728c */ /* 0x000fc8000bf05270 */
[----:B------:R-:W-:-:S09]  /*2870*/  UISETP.NE.OR UP0, UPT, UR17, 0x1, UP0 ;  /* 0x000000011100788c */ /* 0x000fd20008705670 */
[----:B------:R-:W-:Y:S05]  /*2880*/  BRA.U UP0, `(.L_x_45) ;  /* 0x0000000500487547 */ /* 0x000fea000b800000 */
[----:B------:R-:W-:Y:S01]  /*2890*/  ISETP.GE.U32.AND P2, PT, R0, 0x4, PT ;  /* 0x000000040000780c */ /* 0x000fe20003f46070 */
[----:B------:R-:W-:Y:S01]  /*28a0*/  IMAD.MOV.U32 R12, RZ, RZ, 0x1 ;  /* 0x00000001ff0c7424 */ /* 0x000fe200078e00ff */
[----:B------:R-:W-:Y:S02]  /*28b0*/  CS2R R10, SRZ ;  /* 0x00000000000a7805 */ /* 0x000fe4000001ff00 */
[----:B------:R-:W-:Y:S01]  /*28c0*/  CS2R R8, SRZ ;  /* 0x0000000000087805 */ /* 0x000fe2000001ff00 */
[----:B------:R-:W-:Y:S01]  /*28d0*/  UMOV UR6, 0x400 ;  /* 0x0000040000067882 */ /* 0x000fe20000000000 */
[----:B------:R-:W-:Y:S01]  /*28e0*/  UMOV UR5, URZ ;  /* 0x000000ff00057c82 */ /* 0x000fe20008000000 */
[----:B------:R-:W-:-:S12]  /*28f0*/  ULEA UR6, UR47, UR6, 0x18 ;  /* 0x000000062f067291 */ /* 0x000fd8000f8ec0ff */
.L_x_49:
[----:B------:R-:W-:Y:S02]  /*2900*/  LEA R2, R8, UR6, 0x3 ;  /* 0x0000000608027c11 */ /* 0x000fe4000f8e18ff */
[----:B------:R-:W-:-:S03]  /*2910*/  SHF.L.U32 R5, R9, 0x1f, RZ ;  /* 0x0000001f09057819 */ /* 0x000fc600000006ff */
[----:B------:R-:W-:Y:S01]  /*2920*/  VIADD R4, R2, 0xe0 ;  /* 0x000000e002047836 */ /* 0x000fe20000000000 */
[----:B------:R-:W1:Y:S02]  /*2930*/  SYNCS.PHASECHK.TRANS64.TRYWAIT P0, [R2+URZ+0xd0], R5 ;  /* 0x0000d005020075a7 */ /* 0x000e6400080011ff */
[----:B-1----:R-:W-:Y:S05]  /*2940*/  @!P0 BRA `(.L_x_46) ;  /* 0x0000006800d88947 */ /* 0x002fea0003800000 */
.L_x_142:
[----:B------:R-:W-:Y:S01]  /*2950*/  ULEA UR4, UR5, UR6, 0x3 ;  /* 0x0000000605047291 */ /* 0x000fe2000f8e18ff */
[----:B------:R-:W-:Y:S02]  /*2960*/  PRMT R4, RZ, 0x654, R4 ;  /* 0x00000654ff047816 */ /* 0x000fe40000000004 */
[----:B-1----:R-:W-:Y:S01]  /*2970*/  SHF.L.U32 R5, R12, 0x1f, RZ ;  /* 0x0000001f0c057819 */ /* 0x002fe200000006ff */
[----:B------:R-:W-:Y:S01]  /*2980*/  UIADD3 UR7, UPT, UPT, UR4, 0x70, URZ ;  /* 0x0000007004077890 */ /* 0x000fe2000fffe0ff */
[----:B------:R1:W-:Y:S05]  /*2990*/  SYNCS.ARRIVE.TRANS64.RED.A1T0 RZ, [R4+URZ], RZ ;  /* 0x000000ff04ff79a7 */ /* 0x0003ea00081004ff */
[----:B------:R-:W-:Y:S01]  /*29a0*/  IMAD.U32 R7, RZ, RZ, UR7 ;  /* 0x00000007ff077e24 */ /* 0x000fe2000f8e00ff */
[----:B------:R-:W2:Y:S04]  /*29b0*/  SYNCS.PHASECHK.TRANS64.TRYWAIT P0, [UR4+0x80], R5 ;  /* 0x00008005ff0075a7 */ /* 0x000ea80008001104 */
[----:B------:R-:W-:Y:S01]  /*29c0*/  PRMT R6, R0, 0x654, R7 ;  /* 0x0000065400067816 */ /* 0x000fe20000000007 */
[----:B-1----:R-:W-:Y:S01]  /*29d0*/  @!P2 IMAD.MOV.U32 R4, RZ, RZ, 0x10 ;  /* 0x00000010ff04a424 */ /* 0x002fe200078e00ff */
[----:B--2---:R-:W-:Y:S06]  /*29e0*/  @!P0 BRA `(.L_x_47) ;  /* 0x0000006800c48947 */ /* 0x004fec0003800000 */
.L_x_144:
[----:B------:R-:W-:Y:S01]  /*29f0*/  ULEA UR8, UR5, UR6, 0x4 ;  /* 0x0000000605087291 */ /* 0x000fe2000f8e20ff */
[----:B------:R-:W-:Y:S01]  /*2a00*/  SEL R3, R6, R3, !P2 ;  /* 0x0000000306037207 */ /* 0x000fe20005000000 */
[----:B------:R-:W-:Y:S01]  /*2a10*/  UIADD3 UR9, UPT, UPT, UR4, 0x70, URZ ;  /* 0x0000007004097890 */ /* 0x000fe2000fffe0ff */
[----:B-1----:R-:W-:Y:S01]  /*2a20*/  LEA R2, R11, UR6, 0x3 ;  /* 0x000000060b027c11 */ /* 0x002fe2000f8e18ff */
[----:B------:R-:W-:Y:S01]  /*2a30*/  UIADD3 UR8, UPT, UPT, UR8, 0x100, URZ ;  /* 0x0000010008087890 */ /* 0x000fe2000fffe0ff */
[----:B------:R-:W-:Y:S01]  /*2a40*/  SHF.L.U32 R5, R10, 0x1f, RZ ;  /* 0x0000001f0a057819 */ /* 0x000fe200000006ff */
[----:B------:R1:W-:Y:S01]  /*2a50*/  @!P2 SYNCS.ARRIVE.TRANS64.RED RZ, [R3+URZ], R4 ;  /* 0x0000000403ffa9a7 */ /* 0x0003e200080004ff */
[----:B------:R-:W-:Y:S01]  /*2a60*/  UIADD3 UR4, UPT, UPT, UR5, 0x1, URZ ;  /* 0x0000000105047890 */ /* 0x000fe2000fffe0ff */
[----:B------:R-:W-:-:S03]  /*2a70*/  VIADD R8, R8, 0x1 ;  /* 0x0000000108087836 */ /* 0x000fc60000000000 */
[----:B------:R-:W-:Y:S02]  /*2a80*/  UISETP.NE.AND UP0, UPT, UR4, 0x2, UPT ;  /* 0x000000020400788c */ /* 0x000fe4000bf05270 */
[----:B------:R-:W-:Y:S06]  /*2a90*/  UGETNEXTWORKID.BROADCAST [UR8], [UR9] ;  /* 0x00000000080073ca */ /* 0x000fec0008000100 */
[----:B------:R-:W-:Y:S01]  /*2aa0*/  USEL UR7, URZ, 0x1, UP0 ;  /* 0x00000001ff077887 */ /* 0x000fe20008000000 */
[----:B------:R-:W-:Y:S01]  /*2ab0*/  ISETP.NE.AND P0, PT, R8, 0x2, PT ;  /* 0x000000020800780c */ /* 0x000fe20003f05270 */
[----:B------:R-:W-:Y:S01]  /*2ac0*/  USEL UR5, UR4, URZ, UP0 ;  /* 0x000000ff04057287 */ /* 0x000fe20008000000 */
[----:B------:R-:W2:Y:S03]  /*2ad0*/  SYNCS.PHASECHK.TRANS64.TRYWAIT P1, [R2+URZ+0x70], R5 ;  /* 0x00007005020075a7 */ /* 0x000ea600080211ff */
[----:B------:R-:W-:Y:S01]  /*2ae0*/  LOP3.LUT R12, R12, UR7, RZ, 0x3c, !PT ;  /* 0x000000070c0c7c12 */ /* 0x000fe2000f8e3cff */
[----:B-12---:R-:W-:Y:S07]  /*2af0*/  @!P1 BRA `(.L_x_48) ;  /* 0x0000006800989947 */ /* 0x006fee0003800000 */
.L_x_145:
[C---:B------:R-:W-:Y:S01]  /*2b00*/  LEA R4, R11.reuse, UR6, 0x4 ;  /* 0x000000060b047c11 */ /* 0x040fe2000f8e20ff */
[----:B-1----:R-:W-:Y:S01]  /*2b10*/  VIADD R2, R2, 0x80 ;  /* 0x0000008002027836 */ /* 0x002fe20000000000 */
[----:B------:R-:W-:Y:S01]  /*2b20*/  SEL R8, R8, RZ, P0 ;  /* 0x000000ff08087207 */ /* 0x000fe20000000000 */
[----:B------:R-:W-:-:S03]  /*2b30*/  VIADD R11, R11, 0x1 ;  /* 0x000000010b0b7836 */ /* 0x000fc60000000000 */
[----:B------:R-:W1:Y:S01]  /*2b40*/  LDS.128 R4, [R4+0x100] ;  /* 0x0001000004047984 */ /* 0x000e620000000c00 */
[----:B------:R-:W-:Y:S02]  /*2b50*/  PRMT R2, RZ, 0x654, R2 ;  /* 0x00000654ff027816 */ /* 0x000fe40000000002 */
[C---:B------:R-:W-:Y:S01]  /*2b60*/  ISETP.NE.AND P1, PT, R11.reuse, 0x2, PT ;  /* 0x000000020b00780c */ /* 0x040fe20003f25270 */
[----:B------:R-:W-:Y:S01]  /*2b70*/  @!PT LDS RZ, [RZ] ;  /* 0x00000000fffff984 */ /* 0x000fe20000000800 */
[----:B------:R-:W-:Y:S01]  /*2b80*/  @!PT LDS RZ, [RZ] ;  /* 0x00000000fffff984 */ /* 0x000fe20000000800 */
[----:B------:R-:W-:Y:S01]  /*2b90*/  @!PT LDS RZ, [RZ] ;  /* 0x00000000fffff984 */ /* 0x000fe20000000800 */
[----:B------:R-:W-:Y:S01]  /*2ba0*/  @!PT LDS RZ, [RZ] ;  /* 0x00000000fffff984 */ /* 0x000fe20000000800 */
[----:B------:R2:W-:Y:S06]  /*2bb0*/  MEMBAR.ALL.CTA ;  /* 0x0000000000007992 */ /* 0x0005ec0000008000 */
[----:B--2---:R-:W2:Y:S01]  /*2bc0*/  FENCE.VIEW.ASYNC.S ;  /* 0x00000000000073c6 */ /* 0x004ea20000000000 */
[----:B------:R-:W-:Y:S01]  /*2bd0*/  SEL R11, R11, RZ, P1 ;  /* 0x000000ff0b0b7207 */ /* 0x000fe20000800000 */
[----:B--2---:R2:W-:Y:S01]  /*2be0*/  SYNCS.ARRIVE.TRANS64.RED.A1T0 RZ, [R2+URZ], RZ ;  /* 0x000000ff02ff79a7 */ /* 0x0045e200081004ff */
[----:B-1----:R-:W-:-:S02]  /*2bf0*/  LOP3.LUT P3, RZ, R6, 0x1, RZ, 0xc0, !PT ;  /* 0x0000000106ff7812 */ /* 0x002fc4000786c0ff */
[----:B------:R-:W-:-:S04]  /*2c00*/  SEL R5, RZ, 0x1, P1 ;  /* 0x00000001ff057807 */ /* 0x000fc80000800000 */
[----:B------:R-:W-:Y:S02]  /*2c10*/  LOP3.LUT R10, R10, R5, RZ, 0x3c, !PT ;  /* 0x000000050a0a7212 */ /* 0x000fe400078e3cff */
[----:B--2---:R-:W-:-:S04]  /*2c20*/  SEL R2, RZ, 0x1, P0 ;  /* 0x00000001ff027807 */ /* 0x004fc80000000000 */
[----:B------:R-:W-:Y:S01]  /*2c30*/  LOP3.LUT R9, R9, R2, RZ, 0x3c, !PT ;  /* 0x0000000209097212 */ /* 0x000fe200078e3cff */
[----:B------:R-:W-:Y:S06]  /*2c40*/  @P3 BRA `(.L_x_49) ;  /* 0xfffffffc002c3947 */ /* 0x000fec000383ffff */
[----:B------:R-:W-:Y:S01]  /*2c50*/  ULEA UR4, UR5, UR6, 0x3 ;  /* 0x0000000605047291 */ /* 0x000fe2000f8e18ff */
[----:B------:R-:W-:-:S08]  /*2c60*/  SHF.L.U32 R3, R12, 0x1f, RZ ;  /* 0x0000001f0c037819 */ /* 0x000fd000000006ff */
[----:B------:R-:W1:Y:S02]  /*2c70*/  SYNCS.PHASECHK.TRANS64 P0, [UR4+0x80], R3 ;  /* 0x00008003ff0075a7 */ /* 0x000e640008001004 */
[----:B-1----:R-:W-:Y:S05]  /*2c80*/  @P0 BRA `(.L_x_50) ;  /* 0x0000000000080947 */ /* 0x002fea0003800000 */
[----:B------:R-:W1:Y:S02]  /*2c90*/  SYNCS.PHASECHK.TRANS64.TRYWAIT P0, [UR4+0x80], R3 ;  /* 0x00008003ff0075a7 */ /* 0x000e640008001104 */
[----:B-1----:R-:W-:Y:S05]  /*2ca0*/  @!P0 BRA `(.L_x_51) ;  /* 0x0000006800408947 */ /* 0x002fea0003800000 */
.L_x_50:
[----:B------:R-:W-:-:S04]  /*2cb0*/  UIADD3 UR7, UPT, UPT, UR5, 0x1, URZ ;  /* 0x0000000105077890 */ /* 0x000fc8000fffe0ff */
[----:B------:R-:W-:-:S04]  /*2cc0*/  UISETP.NE.AND UP0, UPT, UR7, 0x2, UPT ;  /* 0x000000020700788c */ /* 0x000fc8000bf05270 */
[----:B------:R-:W-:Y:S02]  /*2cd0*/  USEL UR8, URZ, 0x1, UP0 ;  /* 0x00000001ff087887 */ /* 0x000fe40008000000 */
[----:B------:R-:W-:-:S04]  /*2ce0*/  USEL UR7, UR7, URZ, UP0 ;  /* 0x000000ff07077287 */ /* 0x000fc80008000000 */
[----:B------:R-:W-:Y:S01]  /*2cf0*/  ULEA UR7, UR7, UR6, 0x3 ;  /* 0x0000000607077291 */ /* 0x000fe2000f8e18ff */
[----:B-1----:R-:W-:-:S04]  /*2d00*/  LOP3.LUT R3, R12, UR8, RZ, 0x3c, !PT ;  /* 0x000000080c037c12 */ /* 0x002fc8000f8e3cff */
[----:B------:R-:W-:-:S04]  /*2d10*/  SHF.L.U32 R0, R3, 0x1f, RZ ;  /* 0x0000001f03007819 */ /* 0x000fc800000006ff */
[----:B------:R-:W1:Y:S02]  /*2d20*/  SYNCS.PHASECHK.TRANS64 P0, [UR7+0x80], R0 ;  /* 0x00008000ff0075a7 */ /* 0x000e640008001007 */
[----:B-1----:R-:W-:Y:S05]  /*2d30*/  @P0 EXIT ;  /* 0x000000000000094d */ /* 0x002fea0003800000 */
[----:B------:R-:W-:Y:S02]  /*2d40*/  SHF.L.U32 R3, R3, 0x1f, RZ ;  /* 0x0000001f03037819 */ /* 0x000fe400000006ff */
[----:B------:R-:W-:-:S07]  /*2d50*/  MOV R0, UR7 ;  /* 0x0000000700007c02 */ /* 0x000fce0008000f00 */
.L_x_52:
[----:B-1----:R1:W2:Y:S02]  /*2d60*/  SYNCS.PHASECHK.TRANS64.TRYWAIT P0, [R0+URZ+0x80], R3 ;  /* 0x00008003000075a7 */ /* 0x0022a400080011ff */
[----:B--2---:R-:W-:Y:S05]  /*2d70*/  @!P0 NANOSLEEP.SYNCS 0x989680 ;  /* 0x009896800000895d */ /* 0x004fea0003900000 */
[----:B------:R-:W2:Y:S02]  /*2d80*/  @!P0 SYNCS.PHASECHK.TRANS64 P0, [R0+URZ+0x80], R3 ;  /* 0x00008003000085a7 */ /* 0x000ea400080010ff */
[----:B--2---:R-:W-:Y:S05]  /*2d90*/  @P0 EXIT ;  /* 0x000000000000094d */ /* 0x004fea0003800000 */
[----:B------:R-:W-:Y:S05]  /*2da0*/  BRA `(.L_x_52) ;  /* 0xfffffffc00ec7947 */ /* 0x000fea000383ffff */
.L_x_45:
[----:B------:R-:W-:Y:S05]  /*2db0*/  BRA.U UP4, `(.L_x_53) ;  /* 0x0000000d04bc7547 */ /* 0x000fea000b800000 */
[----:B------:R-:W-:Y:S01]  /*2dc0*/  UMOV UR4, 0x40 ;  /* 0x0000004000047882 */ /* 0x000fe20000000000 */
[----:B------:R-:W-:Y:S01]  /*2dd0*/  NOP ;  /* 0x0000000000007918 */ /* 0x000fe20000000000 */
[----:B------:R-:W-:Y:S01]  /*2de0*/  ULEA UR5, UR47, UR4, 0x18 ;  /* 0x000000042f057291 */ /* 0x000fe2000f8ec0ff */
[----:B------:R-:W-:Y:S02]  /*2df0*/  UMOV UR6, 0x400 ;  /* 0x0000040000067882 */ /* 0x000fe40000000000 */
[----:B------:R-:W-:-:S06]  /*2e00*/  ULEA UR6, UR47, UR6, 0x18 ;  /* 0x000000062f067291 */ /* 0x000fcc000f8ec0ff */
[----:B------:R-:W1:Y:S02]  /*2e10*/  LDS.U8 R0, [UR5+0x1c] ;  /* 0x00001c05ff007984 */ /* 0x000e640008000000 */
[----:B-1----:R-:W-:-:S13]  /*2e20*/  ISETP.NE.AND P0, PT, R0, RZ, PT ;  /* 0x000000ff0000720c */ /* 0x002fda0003f05270 */
[----:B------:R-:W-:Y:S05]  /*2e30*/  @P0 BRA `(.L_x_54) ;  /* 0x0000000000580947 */ /* 0x000fea0003800000 */
[----:B------:R-:W-:-:S13]  /*2e40*/  ELECT P0, URZ, PT ;  /* 0x0000000000ff782f */ /* 0x000fda0003800000 */
[----:B------:R-:W-:Y:S05]  /*2e50*/  @!P0 BRA `(.L_x_55) ;  /* 0x0000000000608947 */ /* 0x000fea0003800000 */
[----:B------:R-:W-:Y:S01]  /*2e60*/  UMOV UR4, 0x10 ;  /* 0x0000001000047882 */ /* 0x000fe20000000000 */
[----:B------:R-:W-:Y:S01]  /*2e70*/  HFMA2 R0, -RZ, RZ, 0, 5.9604644775390625e-08 ;  /* 0x00000001ff007431 */ /* 0x000fe200000001ff */
[----:B------:R-:W-:-:S03]  /*2e80*/  MOV R3, 0xffff ;  /* 0x0000ffff00037802 */ /* 0x000fc60000000f00 */
[----:B------:R-:W-:Y:S04]  /*2e90*/  DEPBAR.LE SB1, 0x36 ;  /* 0x00009d800000791a */ /* 0x000fe80000000000 */
[----:B------:R-:W1:Y:S02]  /*2ea0*/  UTCATOMSWS.FIND_AND_SET.ALIGN UP0, UR4, UR4 ;  /* 0x00000004000475e3 */ /* 0x000e640008000800 */
[----:B-1----:R-:W-:Y:S01]  /*2eb0*/  MOV R4, UR4 ;  /* 0x0000000400047c02 */ /* 0x002fe20008000f00 */
[----:B------:R-:W-:Y:S06]  /*2ec0*/  BRA.U UP0, `(.L_x_56) ;  /* 0x0000000100187547 */ /* 0x000fec000b800000 */
.L_x_57:
[----:B------:R-:W-:Y:S05]  /*2ed0*/  NANOSLEEP 0x64 ;  /* 0x000000640000795d */ /* 0x000fea0003800000 */
[----:B------:R-:W-:-:S05]  /*2ee0*/  UMOV UR4, 0x10 ;  /* 0x0000001000047882 */ /* 0x000fca0000000000 */
[----:B------:R-:W-:Y:S04]  /*2ef0*/  DEPBAR.LE SB1, 0x36 ;  /* 0x00009d800000791a */ /* 0x000fe80000000000 */
[----:B------:R-:W1:Y:S02]  /*2f00*/  UTCATOMSWS.FIND_AND_SET.ALIGN UP0, UR4, UR4 ;  /* 0x00000004000475e3 */ /* 0x000e640008000800 */
[----:B-1----:R-:W-:Y:S01]  /*2f10*/  MOV R4, UR4 ;  /* 0x0000000400047c02 */ /* 0x002fe20008000f00 */
[----:B------:R-:W-:Y:S05]  /*2f20*/  BRA.U !UP0, `(.L_x_57) ;  /* 0xfffffffd08e87547 */ /* 0x000fea000b83ffff */
.L_x_56:
[-C--:B------:R-:W-:Y:S02]  /*2f30*/  SHF.L.U32 R3, R3, R4.reuse, RZ ;  /* 0x0000000403037219 */ /* 0x080fe400000006ff */
[----:B------:R-:W-:Y:S01]  /*2f40*/  SHF.L.U32 R0, R0, R4, RZ ;  /* 0x0000000400007219 */ /* 0x000fe200000006ff */
[----:B------:R-:W-:Y:S02]  /*2f50*/  IMAD.SHL.U32 R4, R4, 0x20, RZ ;  /* 0x0000002004047824 */ /* 0x000fe400078e00ff */
[----:B------:R1:W-:Y:S04]  /*2f60*/  ATOMS.OR RZ, [UR5+0x14], R3 ;  /* 0x00001403ffff798c */ /* 0x0003e8000b000005 */
[----:B------:R1:W-:Y:S04]  /*2f70*/  ATOMS.OR RZ, [UR5+0x18], R0 ;  /* 0x00001800ffff798c */ /* 0x0003e8000b000005 */
[----:B------:R1:W-:Y:S01]  /*2f80*/  STS [UR6+0x120], R4 ;  /* 0x00012004ff007988 */ /* 0x0003e20008000806 */
[----:B------:R-:W-:Y:S05]  /*2f90*/  BRA `(.L_x_55) ;  /* 0x0000000000107947 */ /* 0x000fea0003800000 */
.L_x_54:
[----:B------:R-:W-:Y:S02]  /*2fa0*/  MOV R0, 0xffffffff ;  /* 0xffffffff00007802 */ /* 0x000fe40000000f00 */
[----:B------:R-:W-:-:S03]  /*2fb0*/  MOV R4, 0x2fe0 ;  /* 0x00002fe000047802 */ /* 0x000fc60000000f00 */
[----:B------:R1:W-:Y:S04]  /*2fc0*/  STS [UR6+0x120], R0 ;  /* 0x00012000ff007988 */ /* 0x0003e80008000806 */
[----:B-1---5:R-:W-:Y:S05]  /*2fd0*/  CALL.REL.NOINC `($__internal_1_$__cuda_sm10x_tcgen05_guardrail_trap_phase_invalid_during_alloc) ;  /* 0x0000006c008c7944 */ /* 0x022fea0003c00000 */
.L_x_55:
[----:B------:R-:W-:Y:S05]  /*2fe0*/  WARPSYNC.ALL ;  /* 0x0000000000007948 */ /* 0x000fea0003800000 */
[----:B------:R-:W2:Y:S01]  /*2ff0*/  S2UR UR4, SR_CgaCtaId ;  /* 0x00000000000479c3 */ /* 0x000ea20000008800 */
[----:B------:R-:W-:Y:S01]  /*3000*/  UMOV UR26, 0x400 ;  /* 0x00000400001a7882 */ /* 0x000fe20000000000 */
[----:B------:R-:W-:-:S06]  /*3010*/  NOP ;  /* 0x0000000000007918 */ /* 0x000fcc0000000000 */
[----:B------:R-:W-:Y:S06]  /*3020*/  BAR.ARV 0x6, 0xa0 ;  /* 0x0182800000007b1d */ /* 0x000fec0000002000 */
[----:B------:R-:W3:Y:S01]  /*3030*/  LDCU UR5, c[0x0][0x38c] ;  /* 0x00007180ff0577ac */ /* 0x000ee20008000800 */
[----:B------:R-:W-:Y:S01]  /*3040*/  LOP3.LUT R2, R2, 0xffff, RZ, 0xc0, !PT ;  /* 0x0000ffff02027812 */ /* 0x000fe200078ec0ff */
[----:B------:R-:W-:Y:S01]  /*3050*/  IMAD.MOV.U32 R11, RZ, RZ, 0x1 ;  /* 0x00000001ff0b7424 */ /* 0x000fe200078e00ff */
[----:B------:R-:W-:Y:S01]  /*3060*/  CS2R R8, SRZ ;  /* 0x0000000000087805 */ /* 0x000fe2000001ff00 */
[----:B------:R-:W4:Y:S01]  /*3070*/  LDCU UR7, c[0x0][0x38c] ;  /* 0x00007180ff0777ac */ /* 0x000f220008000800 */
[----:B------:R-:W-:Y:S01]  /*3080*/  R2UR UR27, R2 ;  /* 0x00000000021b72ca */ /* 0x000fe200000e0000 */
[----:B------:R-:W-:Y:S01]  /*3090*/  IMAD.MOV.U32 R10, RZ, RZ, RZ ;  /* 0x000000ffff0a7224 */ /* 0x000fe200078e00ff */
[----:B------:R-:W-:Y:S01]  /*30a0*/  UMOV UR31, URZ ;  /* 0x000000ff001f7c82 */ /* 0x000fe20008000000 */
[----:B------:R-:W-:Y:S01]  /*30b0*/  UMOV UR22, URZ ;  /* 0x000000ff00167c82 */ /* 0x000fe20008000000 */
[----:B--2---:R-:W-:Y:S01]  /*30c0*/  ULEA UR26, UR4, UR26, 0x18 ;  /* 0x0000001a041a7291 */ /* 0x004fe2000f8ec0ff */
[----:B------:R-:W-:Y:S01]  /*30d0*/  UMOV UR38, 0x0 ;  /* 0x0000000000267882 */ /* 0x000fe20000000000 */
[----:B------:R-:W-:-:S02]  /*30e0*/  UMOV UR39, 0x8200010 ;  /* 0x0820001000277882 */ /* 0x000fc40000000000 */
[----:B------:R-:W-:Y:S02]  /*30f0*/  UIADD3 UR4, UPT, UPT, UR26, 0x8400, URZ ;  /* 0x000084001a047890 */ /* 0x000fe4000fffe0ff */
[----:B------:R-:W-:Y:S02]  /*3100*/  UIADD3 UR6, UPT, UPT, UR26, 0x10400, URZ ;  /* 0x000104001a067890 */ /* 0x000fe4000fffe0ff */
[----:B---3--:R-:W-:Y:S01]  /*3110*/  UIADD3 UR5, UPT, UPT, UR5, 0x3f, URZ ;  /* 0x0000003f05057890 */ /* 0x008fe2000fffe0ff */
[----:B-1----:R-:W1:Y:S01]  /*3120*/  LDS R0, [UR26+0x120] ;  /* 0x0001201aff007984 */ /* 0x002e620008000800 */
[----:B------:R-:W-:Y:S01]  /*3130*/  UMOV UR36, 0x0 ;  /* 0x0000000000247882 */ /* 0x000fe20000000000 */
[----:B------:R-:W-:Y:S01]  /*3140*/  UMOV UR37, 0x8200010 ;  /* 0x0820001000257882 */ /* 0x000fe20000000000 */
[----:B------:R-:W-:Y:S02]  /*3150*/  USHF.R.S32.HI UR40, URZ, 0x1f, UR5 ;  /* 0x0000001fff287899 */ /* 0x000fe40008011405 */
[----:B----4-:R-:W-:-:S02]  /*3160*/  UISETP.GE.AND UP4, UPT, UR7, 0x1, UPT ;  /* 0x000000010700788c */ /* 0x010fc4000bf86270 */
[----:B------:R-:W-:Y:S02]  /*3170*/  ULEA.HI UR40, UR40, UR5, URZ, 0x6 ;  /* 0x0000000528287291 */ /* 0x000fe4000f8f30ff */
[----:B------:R-:W-:Y:S02]  /*3180*/  USHF.R.U32.HI UR5, URZ, 0x4, UR4 ;  /* 0x00000004ff057899 */ /* 0x000fe40008011604 */
[----:B------:R-:W-:Y:S02]  /*3190*/  USHF.R.S32.HI UR40, URZ, 0x6, UR40 ;  /* 0x00000006ff287899 */ /* 0x000fe40008011428 */
[----:B------:R-:W-:Y:S02]  /*31a0*/  USHF.R.U32.HI UR4, URZ, 0x4, UR6 ;  /* 0x00000004ff047899 */ /* 0x000fe40008011606 */
[----:B------:R-:W-:Y:S02]  /*31b0*/  UISETP.LT.AND UP0, UPT, UR40, 0x1, UPT ;  /* 0x000000012800788c */ /* 0x000fe4000bf01270 */
[----:B------:R-:W-:-:S02]  /*31c0*/  ULOP3.LUT UR5, UR5, 0x3fff, URZ, 0xc0, !UPT ;  /* 0x00003fff05057892 */ /* 0x000fc4000f8ec0ff */
[----:B------:R-:W-:Y:S02]  /*31d0*/  ULOP3.LUT UR4, UR4, 0x3fff, URZ, 0xc0, !UPT ;  /* 0x00003fff04047892 */ /* 0x000fe4000f8ec0ff */
[----:B------:R-:W-:Y:S02]  /*31e0*/  USEL UR41, UR40, 0x1, !UP0 ;  /* 0x0000000128297887 */ /* 0x000fe4000c000000 */
[----:B------:R-:W-:Y:S02]  /*31f0*/  ULOP3.LUT UR28, UR5, 0x10000, URZ, 0xfc, !UPT ;  /* 0x00010000051c7892 */ /* 0x000fe4000f8efcff */
[----:B------:R-:W-:Y:S02]  /*3200*/  ULOP3.LUT UR29, UR4, 0x10000, URZ, 0xfc, !UPT ;  /* 0x00010000041d7892 */ /* 0x000fe4000f8efcff */
[----:B------:R-:W-:Y:S01]  /*3210*/  UIADD3 UR41, UPT, UPT, -UR41, URZ, URZ ;  /* 0x000000ff29297290 */ /* 0x000fe2000fffe1ff */
[----:B------:R-:W-:Y:S01]  /*3220*/  UMOV UR34, 0x0 ;  /* 0x0000000000227882 */ /* 0x000fe20000000000 */
[----:B------:R-:W-:Y:S01]  /*3230*/  UMOV UR35, 0x8200010 ;  /* 0x0820001000237882 */ /* 0x000fe20000000000 */
[----:B------:R-:W-:Y:S01]  /*3240*/  UMOV UR32, 0x0 ;  /* 0x0000000000207882 */ /* 0x000fe20000000000 */
[----:B------:R-:W-:Y:S01]  /*3250*/  UMOV UR33, 0x8200010 ;  /* 0x0820001000217882 */ /* 0x000fe20000000000 */
[----:B-1----:R-:W-:-:S15]  /*3260*/  R2UR UR42, R0 ;  /* 0x00000000002a72ca */ /* 0x002fde00000e0000 */
.L_x_64:
[----:B------:R-:W-:Y:S02]  /*3270*/  LEA R0, R10, UR26, 0x3 ;  /* 0x0000001a0a007c11 */ /* 0x000fe4000f8e18ff */
[----:B------:R-:W-:Y:S02]  /*3280*/  SHF.L.U32 R5, R9, 0x1f, RZ ;  /* 0x0000001f09057819 */ /* 0x000fe400000006ff */
[----:B------:R-:W-:Y:S01]  /*3290*/  PLOP3.LUT P0, PT, PT, PT, UP4, 0x80, 0x8 ;  /* 0x000000000008781c */ /* 0x000fe20003f0f048 */
[----:B------:R-:W-:Y:S01]  /*32a0*/  VIADD R3, R0, 0x80 ;  /* 0x0000008000037836 */ /* 0x000fe20000000000 */
[----:B-1----:R-:W1:Y:S02]  /*32b0*/  SYNCS.PHASECHK.TRANS64.TRYWAIT P1, [R0+URZ+0x70], R5 ;  /* 0x00007005000075a7 */ /* 0x002e6400080211ff */
[----:B-1-3--:R-:W-:Y:S09]  /*32c0*/  @!P1 BRA `(.L_x_58) ;  /* 0x0000006000d09947 */ /* 0x00aff20003800000 */
.L_x_147:
[----:B------:R-:W-:Y:S01]  /*32d0*/  LEA R4, R10, UR26, 0x4 ;  /* 0x0000001a0a047c11 */ /* 0x000fe2000f8e20ff */
[----:B------:R-:W-:Y:S01]  /*32e0*/  @UP4 ULEA UR4, UR22, UR26, 0x3 ;  /* 0x0000001a16044291 */ /* 0x000fe2000f8e18ff */
[----:B------:R-:W-:Y:S01]  /*32f0*/  PLOP3.LUT P2, PT, PT, PT, PT, 0x80, 0x8 ;  /* 0x000000000008781c */ /* 0x000fe20003f4f070 */
[----:B------:R-:W-:Y:S01]  /*3300*/  ULEA UR30, UR31, UR26, 0x3 ;  /* 0x0000001a1f1e7291 */ /* 0x000fe2000f8e18ff */
[----:B------:R-:W-:Y:S01]  /*3310*/  PRMT R3, RZ, 0x654, R3 ;  /* 0x00000654ff037816 */ /* 0x000fe20000000003 */
[----:B------:R-:W-:Y:S01]  /*3320*/  ULEA UR11, UR31, UR42, 0x7 ;  /* 0x0000002a1f0b7291 */ /* 0x000fe2000f8e38ff */
[----:B-1----:R-:W1:Y:S01]  /*3330*/  LDS.128 R4, [R4+0x100] ;  /* 0x0001000004047984 */ /* 0x002e620000000c00 */
[----:B------:R-:W-:Y:S02]  /*3340*/  @P0 SHF.L.U32 R2, R8, 0x1f, RZ ;  /* 0x0000001f08020819 */ /* 0x000fe400000006ff */
[----:B------:R-:W-:Y:S01]  /*3350*/  SHF.L.U32 R0, R11, 0x1f, RZ ;  /* 0x0000001f0b007819 */ /* 0x000fe200000006ff */
[----:B------:R-:W-:Y:S01]  /*3360*/  @!PT LDS RZ, [RZ] ;  /* 0x00000000fffff984 */ /* 0x000fe20000000800 */
[----:B------:R-:W-:Y:S01]  /*3370*/  @!PT LDS RZ, [RZ] ;  /* 0x00000000fffff984 */ /* 0x000fe20000000800 */
[----:B------:R-:W-:Y:S01]  /*3380*/  @!PT LDS RZ, [RZ] ;  /* 0x00000000fffff984 */ /* 0x000fe20000000800 */
[----:B------:R-:W-:Y:S01]  /*3390*/  @!PT LDS RZ, [RZ] ;  /* 0x00000000fffff984 */ /* 0x000fe20000000800 */
[----:B------:R2:W-:Y:S06]  /*33a0*/  MEMBAR.ALL.CTA ;  /* 0x0000000000007992 */ /* 0x0005ec0000008000 */
[----:B--2---:R-:W2:Y:S02]  /*33b0*/  FENCE.VIEW.ASYNC.S ;  /* 0x00000000000073c6 */ /* 0x004ea40000000000 */
[----:B--2---:R2:W-:Y:S01]  /*33c0*/  SYNCS.ARRIVE.TRANS64.RED.A1T0 RZ, [R3+URZ], RZ ;  /* 0x000000ff03ff79a7 */ /* 0x0045e200081004ff */
[----:B------:R2:W3:Y:S01]  /*33d0*/  @P0 SYNCS.PHASECHK.TRANS64.TRYWAIT P2, [UR4], R2 ;  /* 0x00000002ff0005a7 */ /* 0x0004e20008041104 */
[----:B-1----:R-:W-:Y:S01]  /*33e0*/  LOP3.LUT P1, RZ, R6, 0x1, RZ, 0xc0, !PT ;  /* 0x0000000106ff7812 */ /* 0x002fe2000782c0ff */
[----:B------:R-:W1:Y:S02]  /*33f0*/  SYNCS.PHASECHK.TRANS64.TRYWAIT P0, [UR30+0xb0], R0 ;  /* 0x0000b000ff0075a7 */ /* 0x000e64000800111e */
[----:B-123--:R-:W-:Y:S10]  /*3400*/  @!P0 BRA `(.L_x_59) ;  /* 0x0000006000948947 */ /* 0x00eff40003800000 */
.L_x_149:
[----:B------:R-:W-:Y:S01]  /*3410*/  IADD3 R10, PT, PT, R10, 0x1, RZ ;  /* 0x000000010a0a7810 */ /* 0x000fe20007ffe0ff */
[----:B------:R-:W-:Y:S06]  /*3420*/  BRA.U !UP4, `(.L_x_60) ;  /* 0x000000010cc07547 */ /* 0x000fec000b800000 */
[----:B------:R-:W-:Y:S01]  /*3430*/  UPLOP3.LUT UP2, UPT, UPT, UPT, UPT, 0x40, 0x4 ;  /* 0x000000000004789c */ /* 0x000fe20003f4e870 */
[----:B------:R-:W-:Y:S01]  /*3440*/  UMOV UR24, UR41 ;  /* 0x0000002900187c82 */ /* 0x000fe20008000000 */
[----:B------:R-:W-:Y:S01]  /*3450*/  UMOV UR23, UR40 ;  /* 0x0000002800177c82 */ /* 0x000fe20008000000 */
[----:B------:R-:W-:-:S08]  /*3460*/  UMOV UR10, UR22 ;  /* 0x00000016000a7c82 */ /* 0x000fd00008000000 */
.L_x_63:
[----:B------:R-:W-:Y:S02]  /*3470*/  UIADD3 UR24, UPT, UPT, UR24, 0x1, URZ ;  /* 0x0000000118187890 */ /* 0x000fe4000fffe0ff */
[----:B--2---:R-:W-:Y:S02]  /*3480*/  ULEA UR5, UR10, UR26, 0x3 ;  /* 0x0000001a0a057291 */ /* 0x004fe4000f8e18ff */
[----:B------:R-:W-:Y:S01]  /*3490*/  UISETP.NE.AND UP3, UPT, UR24, URZ, UPT ;  /* 0x000000ff1800728c */ /* 0x000fe2000bf65270 */
[----:B---3--:R-:W-:Y:S10]  /*34a0*/  @P2 BRA `(.L_x_61) ;  /* 0x00000000000c2947 */ /* 0x008ff40003800000 */
[----:B-1----:R-:W-:Y:S04]  /*34b0*/  SHF.L.U32 R3, R8, 0x1f, RZ ;  /* 0x0000001f08037819 */ /* 0x002fe800000006ff */
[----:B------:R-:W1:Y:S02]  /*34c0*/  SYNCS.PHASECHK.TRANS64.TRYWAIT P0, [UR5], R3 ;  /* 0x00000003ff0075a7 */ /* 0x000e640008001105 */
[----:B-1----:R-:W-:Y:S05]  /*34d0*/  @!P0 BRA `(.L_x_62) ;  /* 0x0000006000788947 */ /* 0x002fea0003800000 */
.L_x_61:
[----:B------:R-:W-:Y:S01]  /*34e0*/  UISETP.NE.AND UP0, UPT, UR23, 0x1, UPT ;  /* 0x000000011700788c */ /* 0x000fe2000bf05270 */
[----:B------:R-:W-:Y:S01]  /*34f0*/  PLOP3.LUT P2, PT, PT, PT, PT, 0x80, 0x8 ;  /* 0x000000000008781c */ /* 0x000fe20003f4f070 */
[----:B------:R-:W-:Y:S02]  /*3500*/  UIADD3 UR4, UPT, UPT, UR10, 0x1, URZ ;  /* 0x000000010a047890 */ /* 0x000fe4000fffe0ff */
[----:B------:R-:W-:Y:S02]  /*3510*/  UIADD3 UR25, UPT, UPT, UR5, 0x10, URZ ;  /* 0x0000001005197890 */ /* 0x000fe4000fffe0ff */
[----:B------:R-:W-:Y:S01]  /*3520*/  UISETP.NE.AND UP1, UPT, UR4, 0x2, UPT ;  /* 0x000000020400788c */ /* 0x000fe2000bf25270 */
[----:B------:R-:W-:Y:S01]  /*3530*/  PLOP3.LUT P0, PT, PT, PT, UP0, 0x80, 0x8 ;  /* 0x000000000008781c */ /* 0x000fe20003f0f008 */
[----:B------:R-:W-:Y:S02]  /*3540*/  UIADD3 UR23, UPT, UPT, UR23, -0x1, URZ ;  /* 0xffffffff17177890 */ /* 0x000fe4000fffe0ff */
[----:B------:R-:W-:Y:S02]  /*3550*/  USEL UR6, URZ, 0x1, UP1 ;  /* 0x00000001ff067887 */ /* 0x000fe40008800000 */
[----:B------:R-:W-:Y:S01]  /*3560*/  USEL UR22, UR4, URZ, UP1 ;  /* 0x000000ff04167287 */ /* 0x000fe20008800000 */
[----:B------:R-:W-:Y:S01]  /*3570*/  UMOV UR7, 0x40004040 ;  /* 0x4000404000077882 */ /* 0x000fe20000000000 */
[----:B------:R-:W-:Y:S02]  /*3580*/  UMOV UR5, 0x40004040 ;  /* 0x4000404000057882 */ /* 0x000fe40000000000 */
[----:B------:R-:W-:Y:S01]  /*3590*/  @UP0 ULEA UR4, UR22, UR26, 0x3 ;  /* 0x0000001a16040291 */ /* 0x000fe2000f8e18ff */
[----:B------:R-:W-:Y:S01]  /*35a0*/  LOP3.LUT R8, R8, UR6, RZ, 0x3c, !PT ;  /* 0x0000000608087c12 */ /* 0x000fe2000f8e3cff */
[----:B------:R-:W-:Y:S01]  /*35b0*/  ULEA UR6, UR10, UR29, 0xa ;  /* 0x0000001d0a067291 */ /* 0x000fe2000f8e50ff */
[----:B------:R-:W-:Y:S02]  /*35c0*/  UMOV UR21, 0x40004040 ;  /* 0x4000404000157882 */ /* 0x000fe40000000000 */
[----:B-1----:R-:W-:Y:S01]  /*35d0*/  @P0 SHF.L.U32 R0, R8, 0x1f, RZ ;  /* 0x0000001f08000819 */ /* 0x002fe200000006ff */
[----:B------:R-:W-:Y:S02]  /*35e0*/  UIADD3 UR20, UPT, UPT, UR6, 0x2, URZ ;  /* 0x0000000206147890 */ /* 0x000fe4000fffe0ff */
[----:B------:R-:W-:Y:S01]  /*35f0*/  UIADD3 UR16, UPT, UPT, UR6, 0x4, URZ ;  /* 0x0000000406107890 */ /* 0x000fe2000fffe0ff */
[----:B------:R2:W3:Y:S01]  /*3600*/  @P0 SYNCS.PHASECHK.TRANS64.TRYWAIT P2, [UR4], R0 ;  /* 0x00000000ff0005a7 */ /* 0x0004e20008041104 */
[----:B------:R-:W-:Y:S02]  /*3610*/  ULEA UR4, UR10, UR28, 0xa ;  /* 0x0000001c0a047291 */ /* 0x000fe4000f8e50ff */
[----:B------:R-:W-:Y:S02]  /*3620*/  UIADD3 UR12, UPT, UPT, UR6, 0x6, URZ ;  /* 0x00000006060c7890 */ /* 0x000fe4000fffe0ff */
[----:B------:R-:W-:Y:S02]  /*3630*/  UIADD3 UR18, UPT, UPT, UR4, 0x2, URZ ;  /* 0x0000000204127890 */ /* 0x000fe4000fffe0ff */
[----:B------:R-:W-:Y:S02]  /*3640*/  UIADD3 UR14, UPT, UPT, UR4, 0x4, URZ ;  /* 0x00000004040e7890 */ /* 0x000fe4000fffe0ff */
[----:B------:R-:W-:Y:S01]  /*3650*/  UIADD3 UR8, UPT, UPT, UR4, 0x6, URZ ;  /* 0x0000000604087890 */ /* 0x000fe2000fffe0ff */
[----:B------:R2:W-:Y:S01]  /*3660*/  UTCHMMA gdesc[UR4], gdesc[UR6], tmem[UR11], tmem[UR38], idesc[UR39], UP2 ;  /* 0x00ff2606040075ea */ /* 0x0005e2000900000b */
[----:B------:R-:W-:Y:S01]  /*3670*/  UPLOP3.LUT UP2, UPT, UPT, UPT, UPT, 0x80, 0x8 ;  /* 0x000000000008789c */ /* 0x000fe20003f4f070 */
[----:B------:R-:W-:Y:S01]  /*3680*/  UMOV UR19, 0x40004040 ;  /* 0x4000404000137882 */ /* 0x000fe20000000000 */
[----:B------:R-:W-:Y:S01]  /*3690*/  UMOV UR17, 0x40004040 ;  /* 0x4000404000117882 */ /* 0x000fe20000000000 */
[----:B------:R2:W-:Y:S01]  /*36a0*/  UTCHMMA gdesc[UR18], gdesc[UR20], tmem[UR11], tmem[UR36], idesc[UR37], UPT ;  /* 0x00ff2414120075ea */ /* 0x0005e2000b80000b */
[----:B------:R-:W-:Y:S01]  /*36b0*/  UMOV UR15, 0x40004040 ;  /* 0x40004040000f7882 */ /* 0x000fe20000000000 */
[----:B------:R-:W-:Y:S01]  /*36c0*/  UMOV UR13, 0x40004040 ;  /* 0x40004040000d7882 */ /* 0x000fe20000000000 */
[----:B------:R-:W-:Y:S01]  /*36d0*/  UMOV UR9, 0x40004040 ;  /* 0x4000404000097882 */ /* 0x000fe20000000000 */
[----:B------:R2:W-:Y:S01]  /*36e0*/  UTCHMMA gdesc[UR14], gdesc[UR16], tmem[UR11], tmem[UR34], idesc[UR35], UPT ;  /* 0x00ff22100e0075ea */ /* 0x0005e2000b80000b */
[----:B------:R2:W-:Y:S01]  /*36f0*/  UTCHMMA gdesc[UR8], gdesc[UR12], tmem[UR11], tmem[UR32], idesc[UR33], UPT ;  /* 0x00ff200c080075ea */ /* 0x0005e2000b80000b */
[----:B------:R2:W-:Y:S01]  /*3700*/  UTCBAR.MULTICAST [UR25], URZ, UR27 ;  /* 0x000000ff190073e9 */ /* 0x0005e2000800081b */
[----:B------:R-:W-:Y:S01]  /*3710*/  UMOV UR10, UR22 ;  /* 0x00000016000a7c82 */ /* 0x000fe20008000000 */
[----:B------:R-:W-:Y:S05]  /*3720*/  BRA.U UP3, `(.L_x_63) ;  /* 0xfffffffd03507547 */ /* 0x000fea000b83ffff */
.L_x_60:
[----:B--2---:R-:W-:Y:S01]  /*3730*/  UIADD3 UR4, UPT, UPT, UR31, 0x1, URZ ;  /* 0x000000011f047890 */ /* 0x004fe2000fffe0ff */
[C---:B------:R-:W-:Y:S01]  /*3740*/  ISETP.NE.AND P0, PT, R10.reuse, 0x2, PT ;  /* 0x000000020a00780c */ /* 0x040fe20003f05270 */
[----:B------:R-:W-:Y:S02]  /*3750*/  UIADD3 UR5, UPT, UPT, UR30, 0x90, URZ ;  /* 0x000000901e057890 */ /* 0x000fe4000fffe0ff */
[----:B------:R-:W-:Y:S01]  /*3760*/  UISETP.NE.AND UP0, UPT, UR4, 0x4, UPT ;  /* 0x000000040400788c */ /* 0x000fe2000bf05270 */
[----:B-1----:R-:W-:Y:S02]  /*3770*/  SEL R0, RZ, 0x1, P0 ;  /* 0x00000001ff007807 */ /* 0x002fe40000000000 */
[----:B------:R-:W-:Y:S01]  /*3780*/  SEL R10, R10, RZ, P0 ;  /* 0x000000ff0a0a7207 */ /* 0x000fe20000000000 */
[----:B------:R-:W-:Y:S01]  /*3790*/  USEL UR6, URZ, 0x1, UP0 ;  /* 0x00000001ff067887 */ /* 0x000fe20008000000 */
[----:B------:R-:W-:Y:S01]  /*37a0*/  LOP3.LUT R9, R9, R0, RZ, 0x3c, !PT ;  /* 0x0000000009097212 */ /* 0x000fe200078e3cff */
[----:B------:R-:W-:Y:S01]  /*37b0*/  USEL UR31, UR4, URZ, UP0 ;  /* 0x000000ff041f7287 */ /* 0x000fe20008000000 */
[----:B------:R1:W-:Y:S03]  /*37c0*/  UTCBAR [UR5], URZ ;  /* 0x000000ff050073e9 */ /* 0x0003e600080000ff */
[----:B------:R-:W-:Y:S01]  /*37d0*/  LOP3.LUT R11, R11, UR6, RZ, 0x3c, !PT ;  /* 0x000000060b0b7c12 */ /* 0x000fe2000f8e3cff */
[----:B------:R-:W-:Y:S07]  /*37e0*/  @P1 BRA `(.L_x_64) ;  /* 0xfffffff800a01947 */ /* 0x000fee000383ffff */
[----:B------:R-:W2:Y:S01]  /*37f0*/  S2UR UR8, SR_CgaCtaId ;  /* 0x00000000000879c3 */ /* 0x000ea20000008800 */
[----:B------:R-:W-:Y:S01]  /*3800*/  ELECT P0, URZ, PT ;  /* 0x0000000000ff782f */ /* 0x000fe20003800000 */
[----:B------:R-:W-:Y:S01]  /*3810*/  IMAD.MOV.U32 R0, RZ, RZ, 0x1 ;  /* 0x00000001ff007424 */ /* 0x000fe200078e00ff */
[----:B------:R-:W-:Y:S01]  /*3820*/  UIADD3 UR26, UPT, UPT, UR26, 0xb0, URZ ;  /* 0x000000b01a1a7890 */ /* 0x000fe2000fffe0ff */
[----:B------:R-:W-:Y:S01]  /*3830*/  SHF.L.U32 R3, R11, 0x1f, RZ ;  /* 0x0000001f0b037819 */ /* 0x000fe200000006ff */
[----:B------:R-:W-:-:S03]  /*3840*/  UMOV UR4, 0x40 ;  /* 0x0000004000047882 */ /* 0x000fc60000000000 */
[----:B------:R-:W-:Y:S01]  /*3850*/  UVIRTCOUNT.DEALLOC.SMPOOL 0x80 ;  /* 0x000000800000784c */ /* 0x000fe20000000000 */
[----:B--2---:R-:W-:Y:S02]  /*3860*/  ULEA UR8, UR8, UR4, 0x18 ;  /* 0x0000000408087291 */ /* 0x004fe4000f8ec0ff */
[----:B------:R-:W-:-:S07]  /*3870*/  ULEA UR4, UR31, UR26, 0x3 ;  /* 0x0000001a1f047291 */ /* 0x000fce000f8e18ff */
[----:B------:R2:W-:Y:S02]  /*3880*/  @P0 STS.U8 [UR8+0x1c], R0 ;  /* 0x00001c00ff000988 */ /* 0x0005e40008000008 */
[----:B------:R-:W4:Y:S02]  /*3890*/  SYNCS.PHASECHK.TRANS64.TRYWAIT P0, [UR4], R3 ;  /* 0x00000003ff0075a7 */ /* 0x000f240008001104 */
[----:B--2-4-:R-:W-:Y:S05]  /*38a0*/  @!P0 BRA `(.L_x_65) ;  /* 0x0000005c009c8947 */ /* 0x014fea0003800000 */
.L_x_152:
[----:B------:R-:W-:-:S04]  /*38b0*/  UIADD3 UR4, UPT, UPT, UR31, 0x1, URZ ;  /* 0x000000011f047890 */ /* 0x000fc8000fffe0ff */
[----:B------:R-:W-:-:S04]  /*38c0*/  UISETP.NE.AND UP0, UPT, UR4, 0x4, UPT ;  /* 0x000000040400788c */ /* 0x000fc8000bf05270 */
[----:B------:R-:W-:Y:S02]  /*38d0*/  USEL UR6, URZ, 0x1, UP0 ;  /* 0x00000001ff067887 */ /* 0x000fe40008000000 */
[----:B------:R-:W-:-:S04]  /*38e0*/  USEL UR4, UR4, URZ, UP0 ;  /* 0x000000ff04047287 */ /* 0x000fc80008000000 */
[----:B-1----:R-:W-:Y:S01]  /*38f0*/  ULEA UR5, UR4, UR26, 0x3 ;  /* 0x0000001a04057291 */ /* 0x002fe2000f8e18ff */
[----:B------:R-:W-:-:S04]  /*3900*/  LOP3.LUT R2, R11, UR6, RZ, 0x3c, !PT ;  /* 0x000000060b027c12 */ /* 0x000fc8000f8e3cff */
[----:B--2---:R-:W-:-:S04]  /*3910*/  SHF.L.U32 R3, R2, 0x1f, RZ ;  /* 0x0000001f02037819 */ /* 0x004fc800000006ff */
[----:B------:R-:W1:Y:S02]  /*3920*/  SYNCS.PHASECHK.TRANS64.TRYWAIT P0, [UR5], R3 ;  /* 0x00000003ff0075a7 */ /* 0x000e640008001105 */
[----:B-1----:R-:W-:Y:S05]  /*3930*/  @!P0 BRA `(.L_x_66) ;  /* 0x0000005c00908947 */ /* 0x002fea0003800000 */
.L_x_154:
[----:B------:R-:W-:-:S04]  /*3940*/  UIADD3 UR4, UPT, UPT, UR4, 0x1, URZ ;  /* 0x0000000104047890 */ /* 0x000fc8000fffe0ff */
[----:B------:R-:W-:-:S04]  /*3950*/  UISETP.NE.AND UP0, UPT, UR4, 0x4, UPT ;  /* 0x000000040400788c */ /* 0x000fc8000bf05270 */
[----:B------:R-:W-:Y:S02]  /*3960*/  USEL UR6, URZ, 0x1, UP0 ;  /* 0x00000001ff067887 */ /* 0x000fe40008000000 */
[----:B------:R-:W-:-:S04]  /*3970*/  USEL UR4, UR4, URZ, UP0 ;  /* 0x000000ff04047287 */ /* 0x000fc80008000000 */
[----:B------:R-:W-:Y:S01]  /*3980*/  ULEA UR5, UR4, UR26, 0x3 ;  /* 0x0000001a04057291 */ /* 0x000fe2000f8e18ff */
[----:B------:R-:W-:-:S04]  /*3990*/  LOP3.LUT R2, R2, UR6, RZ, 0x3c, !PT ;  /* 0x0000000602027c12 */ /* 0x000fc8000f8e3cff */
[----:B-1----:R-:W-:-:S04]  /*39a0*/  SHF.L.U32 R3, R2, 0x1f, RZ ;  /* 0x0000001f02037819 */ /* 0x002fc800000006ff */
[----:B------:R-:W1:Y:S02]  /*39b0*/  SYNCS.PHASECHK.TRANS64.TRYWAIT P0, [UR5], R3 ;  /* 0x00000003ff0075a7 */ /* 0x000e640008001105 */
[----:B-1----:R-:W-:Y:S05]  /*39c0*/  @!P0 BRA `(.L_x_67) ;  /* 0x0000005c00848947 */ /* 0x002fea0003800000 */
.L_x_156:
[----:B------:R-:W-:-:S04]  /*39d0*/  UIADD3 UR4, UPT, UPT, UR4, 0x1, URZ ;  /* 0x0000000104047890 */ /* 0x000fc8000fffe0ff */
[----:B------:R-:W-:-:S04]  /*39e0*/  UISETP.NE.AND UP0, UPT, UR4, 0x4, UPT ;  /* 0x000000040400788c */ /* 0x000fc8000bf05270 */
[----:B------:R-:W-:Y:S02]  /*39f0*/  USEL UR5, URZ, 0x1, UP0 ;  /* 0x00000001ff057887 */ /* 0x000fe40008000000 */
[----:B------:R-:W-:-:S04]  /*3a00*/  USEL UR4, UR4, URZ, UP0 ;  /* 0x000000ff04047287 */ /* 0x000fc80008000000 */
[----:B------:R-:W-:Y:S01]  /*3a10*/  ULEA UR4, UR4, UR26, 0x3 ;  /* 0x0000001a04047291 */ /* 0x000fe2000f8e18ff */
[----:B-1----:R-:W-:-:S04]  /*3a20*/  LOP3.LUT R3, R2, UR5, RZ, 0x3c, !PT ;  /* 0x0000000502037c12 */ /* 0x002fc8000f8e3cff */
[----:B------:R-:W-:-:S04]  /*3a30*/  SHF.L.U32 R3, R3, 0x1f, RZ ;  /* 0x0000001f03037819 */ /* 0x000fc800000006ff */
[----:B------:R-:W1:Y:S02]  /*3a40*/  SYNCS.PHASECHK.TRANS64.TRYWAIT P0, [UR4], R3 ;  /* 0x00000003ff0075a7 */ /* 0x000e640008001104 */
[----:B-1----:R-:W-:Y:S05]  /*3a50*/  @!P0 BRA `(.L_x_68) ;  /* 0x0000005c00788947 */ /* 0x002fea0003800000 */
.L_x_158:
[----:B------:R-:W-:Y:S01]  /*3a60*/  NOP ;  /* 0x0000000000007918 */ /* 0x000fe20000000000 */
[----:B-1----:R-:W1:Y:S01]  /*3a70*/  LDS R0, [UR8+0x14] ;  /* 0x00001408ff007984 */ /* 0x002e620008000800 */
[----:B------:R-:W-:Y:S01]  /*3a80*/  ULOP3.LUT UR4, UR42, 0xffff, URZ, 0xc0, !UPT ;  /* 0x0000ffff2a047892 */ /* 0x000fe2000f8ec0ff */
[----:B------:R-:W-:Y:S01]  /*3a90*/  UMOV UR5, 0xffff ;  /* 0x0000ffff00057882 */ /* 0x000fe20000000000 */
[----:B------:R-:W-:Y:S02]  /*3aa0*/  UMOV UR6, 0x1 ;  /* 0x0000000100067882 */ /* 0x000fe40000000000 */
[----:B------:R-:W-:-:S04]  /*3ab0*/  USHF.R.U32.HI UR4, URZ, 0x5, UR4 ;  /* 0x00000005ff047899 */ /* 0x000fc80008011604 */
[----:B------:R-:W-:Y:S02]  /*3ac0*/  USHF.L.U32 UR5, UR5, UR4, URZ ;  /* 0x0000000405057299 */ /* 0x000fe400080006ff */
[----:B------:R-:W-:-:S04]  /*3ad0*/  USHF.L.U32 UR4, UR6, UR4, URZ ;  /* 0x0000000406047299 */ /* 0x000fc800080006ff */
[----:B-1----:R-:W-:-:S04]  /*3ae0*/  LOP3.LUT R0, R0, UR5, RZ, 0xc0, !PT ;  /* 0x0000000500007c12 */ /* 0x002fc8000f8ec0ff */
[----:B------:R-:W-:-:S13]  /*3af0*/  ISETP.NE.AND P0, PT, R0, UR5, PT ;  /* 0x0000000500007c0c */ /* 0x000fda000bf05270 */
[----:B------:R-:W-:Y:S05]  /*3b00*/  @P0 BRA `(.L_x_69) ;  /* 0x0000000000580947 */ /* 0x000fea0003800000 */
[----:B------:R-:W1:Y:S02]  /*3b10*/  LDS R0, [UR8+0x18] ;  /* 0x00001808ff007984 */ /* 0x000e640008000800 */
[----:B-1----:R-:W-:-:S04]  /*3b20*/  LOP3.LUT R0, R0, UR4, RZ, 0xc0, !PT ;  /* 0x0000000400007c12 */ /* 0x002fc8000f8ec0ff */
[----:B------:R-:W-:-:S13]  /*3b30*/  ISETP.NE.AND P0, PT, R0, UR4, PT ;  /* 0x0000000400007c0c */ /* 0x000fda000bf05270 */
[----:B------:R-:W-:Y:S05]  /*3b40*/  @P0 BRA `(.L_x_70) ;  /* 0x00000000003c0947 */ /* 0x000fea0003800000 */
[----:B------:R-:W1:Y:S01]  /*3b50*/  S2R R2, SR_LANEID ;  /* 0x0000000000027919 */ /* 0x000e620000000000 */
[----:B------:R-:W-:Y:S01]  /*3b60*/  ULOP3.LUT UR5, URZ, UR5, URZ, 0x33, !UPT ;  /* 0x00000005ff057292 */ /* 0x000fe2000f8e33ff */
[----:B------:R-:W-:Y:S01]  /*3b70*/  LOP3.LUT R4, RZ, UR4, RZ, 0x33, !PT ;  /* 0x00000004ff047c12 */ /* 0x000fe2000f8e33ff */
[----:B------:R-:W-:Y:S02]  /*3b80*/  VOTEU.ANY UR4, UPT, PT ;  /* 0x0000000000047886 */ /* 0x000fe400038e0100 */
[----:B------:R-:W-:Y:S01]  /*3b90*/  UFLO.U32 UR4, UR4 ;  /* 0x00000004000472bd */ /* 0x000fe200080e0000 */
[----:B------:R-:W2:Y:S01]  /*3ba0*/  REDUX UR6, R4 ;  /* 0x00000000040673c4 */ /* 0x000ea20000000000 */
[----:B------:R-:W-:-:S06]  /*3bb0*/  IMAD.U32 R0, RZ, RZ, UR5 ;  /* 0x00000005ff007e24 */ /* 0x000fcc000f8e00ff */
[----:B------:R4:W-:Y:S01]  /*3bc0*/  UTCATOMSWS.AND URZ, UR5 ;  /* 0x0000000500ff79e3 */ /* 0x0009e20008000000 */
[----:B------:R-:W3:Y:S01]  /*3bd0*/  REDUX UR7, R0 ;  /* 0x00000000000773c4 */ /* 0x000ee20000000000 */
[----:B-1----:R-:W-:Y:S01]  /*3be0*/  ISETP.EQ.U32.AND P0, PT, R2, UR4, PT ;  /* 0x0000000402007c0c */ /* 0x002fe2000bf02070 */
[----:B--2---:R-:W-:Y:S01]  /*3bf0*/  IMAD.U32 R2, RZ, RZ, UR6 ;  /* 0x00000006ff027e24 */ /* 0x004fe2000f8e00ff */
[----:B---3--:R-:W-:-:S11]  /*3c00*/  MOV R3, UR7 ;  /* 0x0000000700037c02 */ /* 0x008fd60008000f00 */
[----:B------:R4:W-:Y:S04]  /*3c10*/  @P0 ATOMS.AND RZ, [UR8+0x14], R3 ;  /* 0x00001403ffff098c */ /* 0x0009e8000a800008 */
[----:B------:R4:W-:Y:S01]  /*3c20*/  @P0 ATOMS.AND RZ, [UR8+0x18], R2 ;  /* 0x00001802ffff098c */ /* 0x0009e2000a800008 */
[----:B------:R-:W-:Y:S05]  /*3c30*/  BRA `(.L_x_71) ;  /* 0x0000000000147947 */ /* 0x000fea0003800000 */
.L_x_70:
[----:B------:R-:W-:Y:S02]  /*3c40*/  MOV R2, 0x3c60 ;  /* 0x00003c6000027802 */ /* 0x000fe40000000f00 */
[----:B---3-5:R-:W-:Y:S05]  /*3c50*/  CALL.REL.NOINC `($__internal_0_$__cuda_sm10x_tcgen05_guardrail_trap_col_being_dealloced_not_returned_by_alloc) ;  /* 0x0000006000607944 */ /* 0x028fea0003c00000 */
[----:B------:R-:W-:Y:S05]  /*3c60*/  BRA `(.L_x_71) ;  /* 0x0000000000087947 */ /* 0x000fea0003800000 */
.L_x_69:
[----:B------:R-:W-:Y:S02]  /*3c70*/  MOV R2, 0x3c90 ;  /* 0x00003c9000027802 */ /* 0x000fe40000000f00 */
[----:B---3-5:R-:W-:Y:S05]  /*3c80*/  CALL.REL.NOINC `($__internal_2_$__cuda_sm10x_tcgen05_guardrail_trap_unallocated_columns_being_dealloced) ;  /* 0x00000060006c7944 */ /* 0x028fea0003c00000 */
.L_x_71:
[----:B------:R-:W-:Y:S01]  /*3c90*/  NOP ;  /* 0x0000000000007918 */ /* 0x000fe20000000000 */
[----:B----4-:R-:W-:Y:S05]  /*3ca0*/  EXIT ;  /* 0x000000000000794d */ /* 0x010fea0003800000 */
.L_x_53:
[----:B------:R-:W-:-:S09]  /*3cb0*/  UISETP.NE.OR UP0, UPT, UR17, 0x3, !UP3 ;  /* 0x000000031100788c */ /* 0x000fd2000df05670 */
[----:B------:R-:W-:Y:S05]  /*3cc0*/  BRA.U UP0, `(.L_x_72) ;  /* 0x0000001100547547 */ /* 0x000fea000b800000 */
[----:B------:R-:W1:Y:S01]  /*3cd0*/  LDCU UR31, c[0x0][0x370] ;  /* 0x00006e00ff1f77ac */ /* 0x000e620008000800 */
[----:B------:R-:W2:Y:S01]  /*3ce0*/  LDC.64 R16, c[0x0][0x348] ;  /* 0x0000d200ff107b82 */ /* 0x000ea20000000a00 */
[----:B------:R-:W-:Y:S02]  /*3cf0*/  HFMA2 R13, -RZ, RZ, 0, 0 ;  /* 0x00000000ff0d7431 */ /* 0x000fe400000001ff */
[----:B------:R-:W-:Y:S01]  /*3d00*/  IMAD.MOV.U32 R15, RZ, RZ, 0x1 ;  /* 0x00000001ff0f7424 */ /* 0x000fe200078e00ff */
[----:B------:R-:W1:Y:S01]  /*3d10*/  LDCU.128 UR48, c[0x0][0xb10] ;  /* 0x00016200ff3077ac */ /* 0x000e620008000c00 */
[----:B------:R-:W-:Y:S01]  /*3d20*/  IMAD.MOV.U32 R14, RZ, RZ, RZ ;  /* 0x000000ffff0e7224 */ /* 0x000fe200078e00ff */
[----:B------:R-:W-:Y:S01]  /*3d30*/  MOV R7, 0x2000 ;  /* 0x0000200000077802 */ /* 0x000fe20000000f00 */
[----:B------:R-:W3:Y:S01]  /*3d40*/  LDCU UR30, c[0x0][0x374] ;  /* 0x00006e80ff1e77ac */ /* 0x000ee20008000800 */
[----:B------:R-:W4:Y:S01]  /*3d50*/  LDC.64 R2, c[0x0][0x888] ;  /* 0x00022200ff027b82 */ /* 0x000f220000000a00 */
[----:B------:R-:W3:Y:S01]  /*3d60*/  LDCU UR15, c[0x0][0xb0c] ;  /* 0x00016180ff0f77ac */ /* 0x000ee20008000800 */
[----:B------:R-:W2:Y:S06]  /*3d70*/  LDCU UR40, c[0x0][0xb20] ;  /* 0x00016400ff2877ac */ /* 0x000eac0008000800 */
[----:B------:R-:W4:Y:S01]  /*3d80*/  LDC.64 R4, c[0x0][0x890] ;  /* 0x00022400ff047b82 */ /* 0x000f220000000a00 */
[----:B------:R-:W2:Y:S01]  /*3d90*/  LDCU UR4, c[0x0][0xb30] ;  /* 0x00016600ff0477ac */ /* 0x000ea20008000800 */
[----:B------:R-:W-:Y:S01]  /*3da0*/  UMOV UR21, 0x400 ;  /* 0x0000040000157882 */ /* 0x000fe20000000000 */
[----:B-1----:R-:W-:-:S02]  /*3db0*/  UIMAD.WIDE.U32 UR6, UR31, UR48, URZ ;  /* 0x000000301f0672a5 */ /* 0x002fc4000f8e00ff */
[----:B---3--:R-:W-:Y:S02]  /*3dc0*/  UIMAD.WIDE.U32 UR8, UR30, UR51, URZ ;  /* 0x000000331e0872a5 */ /* 0x008fe4000f8e00ff */
[----:B------:R-:W-:Y:S02]  /*3dd0*/  ULEA UR21, UR47, UR21, 0x18 ;  /* 0x000000152f157291 */ /* 0x000fe4000f8ec0ff */
[----:B------:R-:W-:Y:S02]  /*3de0*/  UPLOP3.LUT UP3, UPT, UPT, UPT, UPT, 0x40, 0x4 ;  /* 0x000000000004789c */ /* 0x000fe40003f6e870 */
[----:B------:R-:W-:Y:S01]  /*3df0*/  UIADD3 UR37, UPT, UPT, UR21, 0x38, URZ ;  /* 0x0000003815257890 */ /* 0x000fe2000fffe0ff */
[----:B------:R-:W-:Y:S01]  /*3e00*/  UMOV UR6, UR7 ;  /* 0x0000000700067c82 */ /* 0x000fe20008000000 */
[----:B------:R-:W-:Y:S01]  /*3e10*/  UMOV UR38, UR9 ;  /* 0x0000000900267c82 */ /* 0x000fe20008000000 */
[----:B------:R-:W-:Y:S02]  /*3e20*/  UISETP.GE.AND UP0, UPT, UR42, 0x1, UPT ;  /* 0x000000012a00788c */ /* 0x000fe4000bf06270 */
[----:B------:R-:W-:Y:S01]  /*3e30*/  UISETP.NE.AND UP4, UPT, UR42, 0x1, UPT ;  /* 0x000000012a00788c */ /* 0x000fe2000bf85270 */
[----:B------:R-:W1:Y:S01]  /*3e40*/  LDCU.64 UR22, c[0x0][0xb28] ;  /* 0x00016500ff1677ac */ /* 0x000e620008000a00 */
[----:B------:R-:W-:-:S02]  /*3e50*/  UISETP.NE.AND UP6, UPT, UR15, 0x1, UPT ;  /* 0x000000010f00788c */ /* 0x000fc4000bfc5270 */
[----:B------:R-:W-:Y:S02]  /*3e60*/  UISETP.NE.AND UP5, UPT, UR50, 0x1, UPT ;  /* 0x000000013200788c */ /* 0x000fe4000bfa5270 */
[----:B------:R-:W-:Y:S02]  /*3e70*/  UIADD3 UR33, UPT, UPT, UR21, 0x20, URZ ;  /* 0x0000002015217890 */ /* 0x000fe4000fffe0ff */
[----:B------:R-:W-:Y:S02]  /*3e80*/  UIADD3 UR25, UPT, UPT, UR21, 0x28, URZ ;  /* 0x0000002815197890 */ /* 0x000fe4000fffe0ff */
[----:B------:R-:W-:Y:S02]  /*3e90*/  UIADD3 UR17, UPT, UPT, UR21, 0x30, URZ ;  /* 0x0000003015117890 */ /* 0x000fe4000fffe0ff */
[----:B------:R-:W-:Y:S02]  /*3ea0*/  UPRMT UR37, UR47, 0x654, UR37 ;  /* 0x000006542f257896 */ /* 0x000fe40008000025 */
[----:B------:R-:W-:-:S02]  /*3eb0*/  USHF.R.U32.HI UR39, URZ, UR49, UR6 ;  /* 0x00000031ff277299 */ /* 0x000fc40008011606 */
[----:B--2---:R-:W-:Y:S02]  /*3ec0*/  USHF.R.U32.HI UR38, URZ, UR40, UR38 ;  /* 0x00000028ff267299 */ /* 0x004fe40008011626 */
[----:B------:R-:W-:-:S11]  /*3ed0*/  UISETP.NE.AND UP2, UPT, UR4, 0x1, UPT ;  /* 0x000000010400788c */ /* 0x000fd6000bf45270 */
.L_x_83:
[C---:B------:R-:W-:Y:S02]  /*3ee0*/  LEA R12, R14.reuse, UR21, 0x3 ;  /* 0x000000150e0c7c11 */ /* 0x040fe4000f8e18ff */
[----:B------:R-:W-:Y:S02]  /*3ef0*/  SHF.L.U32 R9, R13, 0x1f, RZ ;  /* 0x0000001f0d097819 */ /* 0x000fe400000006ff */
[----:B------:R-:W-:Y:S02]  /*3f00*/  LEA R10, R14, UR21, 0x4 ;  /* 0x000000150e0a7c11 */ /* 0x000fe4000f8e20ff */
[----:B--2---:R-:W2:Y:S02]  /*3f10*/  SYNCS.PHASECHK.TRANS64.TRYWAIT P0, [R12+URZ+0x70], R9 ;  /* 0x000070090c0075a7 */ /* 0x004ea400080011ff */
[----:B--2---:R-:W-:Y:S05]  /*3f20*/  @!P0 BRA `(.L_x_73) ;  /* 0x00000058005c8947 */ /* 0x004fea0003800000 */
.L_x_159:
[----:B--2---:R-:W2:Y:S01]  /*3f30*/  LDS.128 R8, [R10+0x100] ;  /* 0x000100000a087984 */ /* 0x004ea20000000c00 */
[----:B------:R-:W-:Y:S01]  /*3f40*/  UISETP.GE.AND UP0, UPT, UR42, 0x1, UPT ;  /* 0x000000012a00788c */ /* 0x000fe2000bf06270 */
[----:B------:R-:W-:Y:S01]  /*3f50*/  @!PT LDS RZ, [RZ] ;  /* 0x00000000fffff984 */ /* 0x000fe20000000800 */
[----:B------:R-:W-:Y:S01]  /*3f60*/  @!PT LDS RZ, [RZ] ;  /* 0x00000000fffff984 */ /* 0x000fe20000000800 */
[----:B------:R-:W-:Y:S01]  /*3f70*/  @!PT LDS RZ, [RZ] ;  /* 0x00000000fffff984 */ /* 0x000fe20000000800 */
[----:B------:R-:W-:Y:S01]  /*3f80*/  @!PT LDS RZ, [RZ] ;  /* 0x00000000fffff984 */ /* 0x000fe20000000800 */
[----:B------:R3:W-:Y:S06]  /*3f90*/  MEMBAR.ALL.CTA ;  /* 0x0000000000007992 */ /* 0x0007ec0000008000 */
[----:B---3--:R-:W3:Y:S01]  /*3fa0*/  FENCE.VIEW.ASYNC.S ;  /* 0x00000000000073c6 */ /* 0x008ee20000000000 */
[----:B--2---:R-:W-:Y:S11]  /*3fb0*/  LOP3.LUT P0, RZ, R10, 0x1, RZ, 0xc0, !PT ;  /* 0x000000010aff7812 */ /* 0x004ff6000780c0ff */
[----:B------:R-:W-:Y:S02]  /*3fc0*/  @!UPT UIADD3 URZ, UPT, UPT, URZ, URZ, URZ ;  /* 0x000000fffffff290 */ /* 0x000fe4000fffe0ff */
[----:B---3--:R-:W-:Y:S01]  /*3fd0*/  VOTEU.ANY UP1, P0 ;  /* 0x0000000000ff7886 */ /* 0x008fe20000020100 */
[----:B------:R-:W-:Y:S11]  /*3fe0*/  PLOP3.LUT P0, PT, PT, PT, UP1, 0x80, 0x8 ;  /* 0x000000000008781c */ /* 0x000ff60003f0f018 */
[----:B------:R-:W-:Y:S02]  /*3ff0*/  @!UPT UIADD3 URZ, UPT, UPT, URZ, URZ, URZ ;  /* 0x000000fffffff290 */ /* 0x000fe4000fffe0ff */
[----:B------:R-:W-:Y:S02]  /*4000*/  @P0 SHF.R.U32.HI R0, RZ, 0x10, R9 ;  /* 0x00000010ff000819 */ /* 0x000fe40000011609 */
[----:B------:R-:W-:Y:S02]  /*4010*/  @P0 MOV R6, R8 ;  /* 0x0000000800060202 */ /* 0x000fe40000000f00 */
[----:B------:R-:W-:Y:S01]  /*4020*/  @P0 R2UR UR4, R0 ;  /* 0x00000000000402ca */ /* 0x000fe200000e0000 */
[----:B------:R-:W-:Y:S01]  /*4030*/  VIADD R0, R12, 0x80 ;  /* 0x000000800c007836 */ /* 0x000fe20000000000 */
[----:B------:R-:W-:Y:S02]  /*4040*/  @P0 LOP3.LUT R8, R9, 0xffff, RZ, 0xc0, !PT ;  /* 0x0000ffff09080812 */ /* 0x000fe400078ec0ff */
[----:B------:R-:W-:Y:S02]  /*4050*/  @P0 R2UR UR6, R6 ;  /* 0x00000000060602ca */ /* 0x000fe400000e0000 */
[----:B------:R-:W-:Y:S02]  /*4060*/  PRMT R0, RZ, 0x654, R0 ;  /* 0x00000654ff007816 */ /* 0x000fe40000000000 */
[----:B------:R-:W-:Y:S02]  /*4070*/  @P0 R2UR UR5, R8 ;  /* 0x00000000080502ca */ /* 0x000fe400000e0000 */
[----:B------:R2:W-:Y:S03]  /*4080*/  SYNCS.ARRIVE.TRANS64.RED.A1T0 RZ, [R0+URZ], RZ ;  /* 0x000000ff00ff79a7 */ /* 0x0005e600081004ff */
[----:B------:R-:W-:Y:S04]  /*4090*/  @UP1 UMOV UR29, UR4 ;  /* 0x00000004001d1c82 */ /* 0x000fe80008000000 */
[----:B------:R-:W-:Y:S04]  /*40a0*/  @UP1 UMOV UR14, UR6 ;  /* 0x00000006000e1c82 */ /* 0x000fe80008000000 */
[----:B------:R-:W-:Y:S01]  /*40b0*/  @UP1 UMOV UR13, UR5 ;  /* 0x00000005000d1c82 */ /* 0x000fe20008000000 */
[----:B------:R-:W-:Y:S05]  /*40c0*/  BRA.U !UP0, `(.L_x_74) ;  /* 0x0000000108a47547 */ /* 0x000fea000b800000 */
[----:B------:R-:W-:Y:S02]  /*40d0*/  UIMAD.WIDE.U32 UR18, UR13, UR51, URZ ;  /* 0x000000330d1272a5 */ /* 0x000fe4000f8e00ff */
[----:B------:R-:W-:Y:S02]  /*40e0*/  UIMAD.WIDE.U32 UR26, UR14, UR48, URZ ;  /* 0x000000300e1a72a5 */ /* 0x000fe4000f8e00ff */
[----:B------:R-:W-:Y:S02]  /*40f0*/  USEL UR4, UR30, UR38, !UP5 ;  /* 0x000000261e047287 */ /* 0x000fe4000e800000 */
[----:B------:R-:W-:Y:S02]  /*4100*/  USEL UR7, UR31, UR39, !UP6 ;  /* 0x000000271f077287 */ /* 0x000fe4000f000000 */
[----:B-1----:R-:W-:Y:S02]  /*4110*/  UIMAD.WIDE.U32 UR8, UR4, UR22, URZ ;  /* 0x00000016040872a5 */ /* 0x002fe4000f8e00ff */
[----:B------:R-:W-:Y:S01]  /*4120*/  UIMAD.WIDE.U32 UR10, UR7, UR22, URZ ;  /* 0x00000016070a72a5 */ /* 0x000fe2000f8e00ff */
[----:B------:R-:W-:Y:S02]  /*4130*/  UMOV UR5, UR19 ;  /* 0x0000001300057c82 */ /* 0x000fe40008000000 */
[----:B------:R-:W-:Y:S03]  /*4140*/  USHF.R.U32.HI UR6, URZ, UR40, UR5 ;  /* 0x00000028ff067299 */ /* 0x000fe60008011605 */
[----:B------:R-:W-:Y:S01]  /*4150*/  UMOV UR5, UR27 ;  /* 0x0000001b00057c82 */ /* 0x000fe20008000000 */
[----:B------:R-:W-:Y:S02]  /*4160*/  USEL UR6, UR13, UR6, !UP5 ;  /* 0x000000060d067287 */ /* 0x000fe4000e800000 */
[----:B------:R-:W-:Y:S03]  /*4170*/  USHF.R.U32.HI UR12, URZ, UR49, UR5 ;  /* 0x00000031ff0c7299 */ /* 0x000fe60008011605 */
[----:B------:R-:W-:Y:S02]  /*4180*/  UMOV UR5, UR9 ;  /* 0x0000000900057c82 */ /* 0x000fe40008000000 */
[----:B------:R-:W-:Y:S03]  /*4190*/  @UP4 USHF.R.U32.HI UR4, URZ, UR23, UR5 ;  /* 0x00000017ff044299 */ /* 0x000fe60008011605 */
[----:B------:R-:W-:Y:S01]  /*41a0*/  UMOV UR5, UR11 ;  /* 0x0000000b00057c82 */ /* 0x000fe20008000000 */
[----:B------:R-:W-:Y:S02]  /*41b0*/  UIMAD UR4, UR42, UR4, URZ ;  /* 0x000000042a0472a4 */ /* 0x000fe4000f8e02ff */
[----:B------:R-:W-:Y:S02]  /*41c0*/  @UP4 USHF.R.U32.HI UR7, URZ, UR23, UR5 ;  /* 0x00000017ff074299 */ /* 0x000fe40008011605 */
[----:B------:R-:W-:Y:S02]  /*41d0*/  UIMAD.WIDE.U32 UR10, UR6, UR22, URZ ;  /* 0x00000016060a72a5 */ /* 0x000fe4000f8e00ff */
[----:B------:R-:W-:Y:S02]  /*41e0*/  USEL UR5, UR14, UR12, !UP6 ;  /* 0x0000000c0e057287 */ /* 0x000fe4000f000000 */
[----:B------:R-:W-:Y:S02]  /*41f0*/  UIMAD UR8, UR42, UR7, URZ ;  /* 0x000000072a0872a4 */ /* 0x000fe4000f8e02ff */
[----:B------:R-:W-:Y:S03]  /*4200*/  UISETP.GE.AND UP0, UPT, UR6, UR4, UPT ;  /* 0x000000040600728c */ /* 0x000fe6000bf06270 */
[----:B------:R-:W-:Y:S01]  /*4210*/  UMOV UR4, UR11 ;  /* 0x0000000b00047c82 */ /* 0x000fe20008000000 */
[----:B------:R-:W-:Y:S02]  /*4220*/  UISETP.GE.OR UP0, UPT, UR5, UR8, UP0 ;  /* 0x000000080500728c */ /* 0x000fe40008706670 */
[----:B------:R-:W-:Y:S02]  /*4230*/  USHF.R.U32.HI UR4, URZ, UR23, UR4 ;  /* 0x00000017ff047299 */ /* 0x000fe40008011604 */
[----:B------:R-:W-:Y:S02]  /*4240*/  UIMAD.WIDE.U32 UR8, UR5, UR22, URZ ;  /* 0x00000016050872a5 */ /* 0x000fe4000f8e00ff */
[----:B------:R-:W-:Y:S04]  /*4250*/  USEL UR10, UR6, UR4, !UP4 ;  /* 0x00000004060a7287 */ /* 0x000fe8000e000000 */
[----:B------:R-:W-:Y:S01]  /*4260*/  UIADD3 UR11, UPT, UPT, -UR10, URZ, URZ ;  /* 0x000000ff0a0b7290 */ /* 0x000fe2000fffe1ff */
[----:B------:R-:W-:Y:S02]  /*4270*/  @!UP0 UMOV UR4, UR9 ;  /* 0x0000000900048c82 */ /* 0x000fe40008000000 */
[----:B------:R-:W-:Y:S02]  /*4280*/  @!UP0 USHF.R.U32.HI UR4, URZ, UR23, UR4 ;  /* 0x00000017ff048299 */ /* 0x000fe40008011604 */
[----:B------:R-:W-:Y:S02]  /*4290*/  UIMAD UR8, UR42, UR11, UR6 ;  /* 0x0000000b2a0872a4 */ /* 0x000fe4000f8e0206 */
[----:B------:R-:W-:Y:S04]  /*42a0*/  @!UP0 USEL UR4, UR5, UR4, !UP4 ;  /* 0x0000000405048287 */ /* 0x000fe8000e000000 */
[----:B------:R-:W-:Y:S02]  /*42b0*/  @!UP0 UIMAD UR8, UR7, UR8, UR4 ;  /* 0x00000008070882a4 */ /* 0x000fe4000f8e0204 */
[----:B------:R-:W-:Y:S02]  /*42c0*/  @!UP0 UIADD3 UR9, UPT, UPT, UR10, -UR4, URZ ;  /* 0x800000040a098290 */ /* 0x000fe4000fffe0ff */
[----:B------:R-:W-:Y:S02]  /*42d0*/  UIADD3 UR4, UPT, UPT, -UR5, URZ, URZ ;  /* 0x000000ff05047290 */ /* 0x000fe4000fffe1ff */
[----:B------:R-:W-:Y:S02]  /*42e0*/  UIADD3 UR7, UPT, UPT, -UR6, URZ, URZ ;  /* 0x000000ff06077290 */ /* 0x000fe4000fffe1ff */
[----:B------:R-:W-:Y:S02]  /*42f0*/  @!UP0 UIMAD UR6, UR9, UR42, UR5 ;  /* 0x0000002a090682a4 */ /* 0x000fe4000f8e0205 */
[----:B------:R-:W-:Y:S02]  /*4300*/  UIMAD UR14, UR15, UR4, UR14 ;  /* 0x000000040f0e72a4 */ /* 0x000fe4000f8e020e */
[----:B------:R-:W-:Y:S01]  /*4310*/  UIMAD UR13, UR50, UR7, UR13 ;  /* 0x00000007320d72a4 */ /* 0x000fe2000f8e020d */
[----:B------:R-:W-:Y:S02]  /*4320*/  @!UP0 UMOV UR5, UR8 ;  /* 0x0000000800058c82 */ /* 0x000fe40008000000 */
[----:B------:R-:W-:Y:S02]  /*4330*/  UIMAD UR14, UR5, UR15, UR14 ;  /* 0x0000000f050e72a4 */ /* 0x000fe4000f8e020e */
[----:B------:R-:W-:Y:S11]  /*4340*/  UIMAD UR13, UR6, UR50, UR13 ;  /* 0x00000032060d72a4 */ /* 0x000ff6000f8e020d */
[----:B------:R-:W-:Y:S01]  /*4350*/  @!UPT UIADD3 URZ, UPT, UPT, URZ, URZ, URZ ;  /* 0x000000fffffff290 */ /* 0x000fe2000fffe0ff */
.L_x_74:
[----:B------:R-:W3:Y:S01]  /*4360*/  @!UP2 LDCU.128 UR8, c[0x0][0xb10] ;  /* 0x00016200ff08a7ac */ /* 0x000ee20008000c00 */
[C---:B----4-:R-:W-:Y:S02]  /*4370*/  ISETP.NE.U32.AND P1, PT, R4.reuse, RZ, PT ;  /* 0x000000ff0400720c */ /* 0x050fe40003f25070 */
[----:B------:R-:W-:Y:S02]  /*4380*/  ISETP.NE.U32.AND P0, PT, R4, RZ, PT ;  /* 0x000000ff0400720c */ /* 0x000fe40003f05070 */
[C---:B------:R-:W-:Y:S02]  /*4390*/  ISETP.NE.AND.EX P1, PT, R5.reuse, RZ, PT, P1 ;  /* 0x000000ff0500720c */ /* 0x040fe40003f25310 */
[----:B------:R-:W-:Y:S01]  /*43a0*/  ISETP.NE.AND.EX P0, PT, R5, RZ, PT, P0 ;  /* 0x000000ff0500720c */ /* 0x000fe20003f05300 */
[----:B------:R-:W4:Y:S01]  /*43b0*/  @!UP2 LDCU UR5, c[0x0][0xb0c] ;  /* 0x00016180ff05a7ac */ /* 0x000f220008000800 */
[----:B------:R-:W-:Y:S01]  /*43c0*/  SHF.L.U32 R9, R15, 0x1f, RZ ;  /* 0x0000001f0f097819 */ /* 0x000fe200000006ff */
[----:B------:R-:W-:Y:S02]  /*43d0*/  USHF.L.U32 UR35, UR16, 0x7, URZ ;  /* 0x0000000710237899 */ /* 0x000fe400080006ff */
[----:B------:R-:W-:Y:S02]  /*43e0*/  USHF.L.U32 UR34, UR20, 0x7, URZ ;  /* 0x0000000714227899 */ /* 0x000fe400080006ff */
[----:B---3--:R-:W-:Y:S07]  /*43f0*/  UIMAD.WIDE.U32 UR6, UR14, UR8, URZ ;  /* 0x000000080e0672a5 */ /* 0x008fee000f8e00ff */
[----:B------:R-:W-:Y:S01]  /*4400*/  @!UP2 UMOV UR4, UR7 ;  /* 0x000000070004ac82 */ /* 0x000fe20008000000 */
[----:B----4-:R-:W-:Y:S02]  /*4410*/  @!UP2 UISETP.NE.AND UP0, UPT, UR5, 0x1, UPT ;  /* 0x000000010500a88c */ /* 0x010fe4000bf05270 */
[----:B------:R-:W-:Y:S02]  /*4420*/  @!UP2 USHF.R.U32.HI UR4, URZ, UR9, UR4 ;  /* 0x00000009ff04a299 */ /* 0x000fe40008011604 */
[----:B------:R-:W-:Y:S02]  /*4430*/  UIMAD.WIDE.U32 UR6, UR13, UR11, URZ ;  /* 0x0000000b0d0672a5 */ /* 0x000fe4000f8e00ff */
[----:B------:R-:W-:Y:S02]  /*4440*/  @!UP2 USEL UR8, UR14, UR4, !UP0 ;  /* 0x000000040e08a287 */ /* 0x000fe4000c000000 */
[----:B------:R-:W-:Y:S03]  /*4450*/  @!UP2 UISETP.NE.AND UP0, UPT, UR10, 0x1, UPT ;  /* 0x000000010a00a88c */ /* 0x000fe6000bf05270 */
[----:B------:R-:W-:Y:S02]  /*4460*/  @!UP2 UMOV UR6, UR7 ;  /* 0x000000070006ac82 */ /* 0x000fe40008000000 */
[----:B------:R-:W3:Y:S02]  /*4470*/  @!UP2 LDCU UR4, c[0x0][0xb20] ;  /* 0x00016400ff04a7ac */ /* 0x000ee40008000800 */
[----:B---3--:R-:W-:Y:S04]  /*4480*/  @!UP2 USHF.R.U32.HI UR6, URZ, UR4, UR6 ;  /* 0x00000004ff06a299 */ /* 0x008fe80008011606 */
[----:B------:R-:W-:Y:S04]  /*4490*/  @!UP2 USEL UR6, UR13, UR6, !UP0 ;  /* 0x000000060d06a287 */ /* 0x000fe8000c000000 */
[----:B------:R-:W-:Y:S02]  /*44a0*/  @!UP2 UIADD3 UR4, UPT, UPT, -UR8, UR6, URZ ;  /* 0x000000060804a290 */ /* 0x000fe4000fffe1ff */
[----:B------:R-:W-:Y:S02]  /*44b0*/  @!UP2 UIADD3 UR6, UPT, UPT, UR8, -UR6, URZ ;  /* 0x800000060806a290 */ /* 0x000fe4000fffe0ff */
[----:B------:R-:W-:Y:S02]  /*44c0*/  @!UP2 UIMAD UR14, UR4, UR5, UR14 ;  /* 0x00000005040ea2a4 */ /* 0x000fe4000f8e020e */
[----:B------:R-:W-:Y:S01]  /*44d0*/  @!UP2 UIMAD UR13, UR6, UR10, UR13 ;  /* 0x0000000a060da2a4 */ /* 0x000fe2000f8e020d */
[----:B------:R-:W-:Y:S11]  /*44e0*/  BRA.U UP3, `(.L_x_75) ;  /* 0x0000000103107547 */ /* 0x000ff6000b800000 */
[----:B--2---:R-:W-:Y:S04]  /*44f0*/  MOV R0, UR43 ;  /* 0x0000002b00007c02 */ /* 0x004fe80008000f00 */
[----:B------:R-:W-:Y:S04]  /*4500*/  SHF.L.U32 R11, R0, 0x1f, RZ ;  /* 0x0000001f000b7819 */ /* 0x000fe800000006ff */
[----:B------:R-:W2:Y:S02]  /*4510*/  SYNCS.PHASECHK.TRANS64.TRYWAIT P2, [UR21+0x68], R11 ;  /* 0x0000680bff0075a7 */ /* 0x000ea40008041115 */
[----:B--2---:R-:W-:Y:S05]  /*4520*/  @!P2 BRA `(.L_x_76) ;  /* 0x0000005000f0a947 */ /* 0x004fea0003800000 */
.L_x_75:
[----:B------:R-:W-:Y:S05]  /*4530*/  @!P1 BRA `(.L_x_77) ;  /* 0x0000000000309947 */ /* 0x000fea0003800000 */
[----:B------:R-:W-:Y:S01]  /*4540*/  ISETP.NE.U32.AND P1, PT, R2, RZ, PT ;  /* 0x000000ff0200720c */ /* 0x000fe20003f25070 */
[----:B------:R-:W3:Y:S01]  /*4550*/  LDCU.64 UR4, c[0x0][0x358] ;  /* 0x00006b00ff0477ac */ /* 0x000ee20008000a00 */
[----:B------:R-:W-:Y:S02]  /*4560*/  IMAD.MOV.U32 R80, RZ, RZ, 0x1 ;  /* 0x00000001ff507424 */ /* 0x000fe400078e00ff */
[----:B------:R-:W-:Y:S11]  /*4570*/  ISETP.NE.AND.EX P1, PT, R3, RZ, PT, P1 ;  /* 0x000000ff0300720c */ /* 0x000ff60003f25310 */
[----:B------:R-:W-:Y:S02]  /*4580*/  @!UPT UIADD3 URZ, UPT, UPT, URZ, URZ, URZ ;  /* 0x000000fffffff290 */ /* 0x000fe4000fffe0ff */
[----:B--2---:R-:W2:Y:S01]  /*4590*/  @P1 LDC.64 R10, c[0x0][0x888] ;  /* 0x00022200ff0a1b82 */ /* 0x004ea20000000a00 */
[----:B------:R-:W-:Y:S04]  /*45a0*/  @P1 IMAD R0, R4, UR36, RZ ;  /* 0x0000002404001c24 */ /* 0x000fe8000f8e02ff */
[----:B--2---:R-:W-:Y:S04]  /*45b0*/  @P1 IMAD.WIDE R10, R0, 0x4, R10 ;  /* 0x00000004000a1825 */ /* 0x004fe800078e020a */
[----:B------:R-:W-:Y:S01]  /*45c0*/  HFMA2 R0, -RZ, RZ, 0, 5.9604644775390625e-08 ;  /* 0x00000001ff007431 */ /* 0x000fe200000001ff */
[----:B---3-5:R3:W5:Y:S04]  /*45d0*/  @P1 LDG.E R41, desc[UR4][R10.64] ;  /* 0x000000040a291981 */ /* 0x028768000c1e1900 */
[----:B------:R-:W-:Y:S01]  /*45e0*/  @!P1 PRMT R80, R0, 0x7610, R80 ;  /* 0x0000761000509816 */ /* 0x000fe20000000050 */
[----:B---3--:R-:W4:Y:S06]  /*45f0*/  @!P1 LDC R41, c[0x0][0x880] ;  /* 0x00022000ff299b82 */ /* 0x008f2c0000000800 */
.L_x_77:
[----:B----45:R-:W-:Y:S01]  /*4600*/  @!P0 FSETP.EQ.AND P1, PT, R41, RZ, PT ;  /* 0x000000ff2900820b */ /* 0x030fe20003f22000 */
[----:B------:R-:W-:Y:S01]  /*4610*/  @!UPT UIADD3 URZ, UPT, UPT, URZ, URZ, URZ ;  /* 0x000000fffffff290 */ /* 0x000fe2000fffe0ff */
[----:B------:R-:W-:Y:S11]  /*4620*/  @!P0 BRA `(.L_x_78) ;  /* 0x0000000000188947 */ /* 0x000ff60003800000 */
[----:B------:R-:W-:Y:S02]  /*4630*/  LOP3.LUT P0, RZ, R80, 0xff, RZ, 0xc0, !PT ;  /* 0x000000ff50ff7812 */ /* 0x000fe4000780c0ff */
[----:B------:R-:W-:Y:S04]  /*4640*/  ISETP.NE.U32.AND P1, PT, R2, RZ, PT ;  /* 0x000000ff0200720c */ /* 0x000fe80003f25070 */
[----:B------:R-:W-:Y:S04]  /*4650*/  ISETP.NE.AND.EX P1, PT, R3, RZ, PT, P1 ;  /* 0x000000ff0300720c */ /* 0x000fe80003f25310 */
[----:B------:R-:W-:Y:S03]  /*4660*/  PLOP3.LUT P1, PT, P1, PT, PT, 0x8, 0x80 ;  /* 0x000000000080781c */ /* 0x000fe60000f2e170 */
[----:B------:R-:W-:Y:S11]  /*4670*/  @P0 FSETP.EQ.AND P1, PT, R41, RZ, PT ;  /* 0x000000ff2900020b */ /* 0x000ff60003f22000 */
[----:B------:R-:W-:Y:S02]  /*4680*/  @!UPT UIADD3 URZ, UPT, UPT, URZ, URZ, URZ ;  /* 0x000000fffffff290 */ /* 0x000fe4000fffe0ff */
.L_x_78:
[----:B------:R-:W3:Y:S01]  /*4690*/  SYNCS.PHASECHK.TRANS64.TRYWAIT P2, [UR21+0x40], R9 ;  /* 0x00004009ff0075a7 */ /* 0x000ee20008041115 */
[----:B------:R-:W-:Y:S04]  /*46a0*/  ELECT P0, URZ, PT ;  /* 0x0000000000ff782f */ /* 0x000fe80003800000 */
[----:B------:R-:W-:Y:S11]  /*46b0*/  PLOP3.LUT P1, PT, P1, P0, PT, 0xf2, 0x2f ;  /* 0x00000000002f781c */ /* 0x000ff60000f21e72 */
[----:B------:R-:W-:Y:S02]  /*46c0*/  @!UPT UIADD3 URZ, UPT, UPT, URZ, URZ, URZ ;  /* 0x000000fffffff290 */ /* 0x000fe4000fffe0ff */
[----:B------:R-:W-:Y:S05]  /*46d0*/  @!P1 IADD3 R8, P0, PT, R16, 0x580, RZ ;  /* 0x0000058010089810 */ /* 0x000fea0007f1e0ff */
[----:B------:R-:W-:Y:S01]  /*46e0*/  @!P1 IMAD.X R6, RZ, RZ, R17, P0 ;  /* 0x000000ffff069224 */ /* 0x000fe200000e0611 */
[----:B---3--:R-:W-:Y:S07]  /*46f0*/  @!P2 BRA `(.L_x_79) ;  /* 0x000000500094a947 */ /* 0x008fee0003800000 */
.L_x_162:
[----:B------:R-:W-:Y:S01]  /*4700*/  @!P1 R2UR UR5, R8 ;  /* 0x00000000080592ca */ /* 0x000fe200000e0000 */
[----:B------:R-:W-:Y:S01]  /*4710*/  VOTEU.ALL UP0, P1 ;  /* 0x0000000000ff7886 */ /* 0x000fe20000800000 */
[----:B------:R-:W-:Y:S01]  /*4720*/  @!P1 R2UR UR4, R6 ;  /* 0x00000000060492ca */ /* 0x000fe200000e0000 */
[----:B--2---:R-:W-:Y:S01]  /*4730*/  @!P1 IMAD.MOV.U32 R0, RZ, RZ, 0x2000 ;  /* 0x00002000ff009424 */ /* 0x004fe200078e00ff */
[----:B------:R-:W-:Y:S01]  /*4740*/  UMOV UR8, 0x0 ;  /* 0x0000000000087882 */ /* 0x000fe20000000000 */
[----:B------:R-:W-:Y:S01]  /*4750*/  UMOV UR9, 0x10000000 ;  /* 0x1000000000097882 */ /* 0x000fe20000000000 */
[----:B------:R-:W-:Y:S01]  /*4760*/  @!UP0 UIADD3 UR32, UPT, UPT, UR21, 0x200, URZ ;  /* 0x0000020015208890 */ /* 0x000fe2000fffe0ff */
[----:B------:R-:W-:Y:S01]  /*4770*/  @!P1 IADD3 R8, P0, PT, R16, 0x580, RZ ;  /* 0x0000058010089810 */ /* 0x000fe20007f1e0ff */
[----:B------:R-:W-:Y:S01]  /*4780*/  VOTEU.ALL UP0, P1 ;  /* 0x0000000000ff7886 */ /* 0x000fe20000800000 */
[----:B------:R-:W-:Y:S03]  /*4790*/  UPRMT UR6, UR47, 0x654, UR33 ;  /* 0x000006542f067896 */ /* 0x000fe60008000021 */
[----:B------:R-:W-:Y:S02]  /*47a0*/  @!P1 IMAD.X R6, RZ, RZ, R17, P0 ;  /* 0x000000ffff069224 */ /* 0x000fe400000e0611 */
[----:B------:R-:W-:Y:S02]  /*47b0*/  IMAD.U32 R10, RZ, RZ, UR5 ;  /* 0x00000005ff0a7e24 */ /* 0x000fe4000f8e00ff */
[----:B------:R-:W-:Y:S03]  /*47c0*/  IMAD.U32 R11, RZ, RZ, UR4 ;  /* 0x00000004ff0b7e24 */ /* 0x000fe6000f8e00ff */
[----:B------:R-:W-:Y:S02]  /*47d0*/  @!P1 R2UR UR4, R10 ;  /* 0x000000000a0492ca */ /* 0x000fe400000e0000 */
[----:B------:R-:W-:Y:S11]  /*47e0*/  @!P1 R2UR UR5, R11 ;  /* 0x000000000b0592ca */ /* 0x000ff600000e0000 */
[----:B------:R-:W-:Y:S02]  /*47f0*/  @!UPT UIADD3 URZ, UPT, UPT, URZ, URZ, URZ ;  /* 0x000000fffffff290 */ /* 0x000fe4000fffe0ff */
[----:B------:R2:W-:Y:S01]  /*4800*/  @!UP0 UTMALDG.3D [UR32], [UR4], desc[UR8] ;  /* 0x00000820040085b4 */ /* 0x0005e20008011000 */
[----:B------:R2:W-:Y:S01]  /*4810*/  @!P1 SYNCS.ARRIVE.TRANS64.RED.A0TR RZ, [UR21+0x20], R0 ;  /* 0x00002000ffff99a7 */ /* 0x0005e20008300415 */
[----:B------:R-:W-:Y:S01]  /*4820*/  SYNCS.ARRIVE.TRANS64.RED.A1T0 RZ, [UR6], RZ ;  /* 0x000000ffffff79a7 */ /* 0x000fe20008100406 */
[----:B------:R-:W3:Y:S02]  /*4830*/  SYNCS.PHASECHK.TRANS64.TRYWAIT P2, [UR21+0x48], R9 ;  /* 0x00004809ff0075a7 */ /* 0x000ee40008041115 */
[----:B--23--:R-:W-:Y:S05]  /*4840*/  @!P2 BRA `(.L_x_80) ;  /* 0x000000500058a947 */ /* 0x00cfea0003800000 */
.L_x_164:
        /* <DEDUP_REMOVED lines=8> */
[----:B------:R-:W-:Y:S01]  /*48d0*/  @!UP0 UIADD3 UR24, UPT, UPT, UR21, 0x2200, URZ ;  /* 0x0000220015188890 */ /* 0x000fe2000fffe0ff */
[----:B------:R-:W-:Y:S01]  /*48e0*/  VOTEU.ALL UP0, P1 ;  /* 0x0000000000ff7886 */ /* 0x000fe20000800000 */
[----:B------:R-:W-:Y:S01]  /*48f0*/  UMOV UR27, UR35 ;  /* 0x00000023001b7c82 */ /* 0x000fe20008000000 */
[----:B------:R-:W-:Y:S02]  /*4900*/  UMOV UR28, UR36 ;  /* 0x00000024001c7c82 */ /* 0x000fe40008000000 */
[----:B------:R-:W-:Y:S01]  /*4910*/  IMAD.U32 R10, RZ, RZ, UR5 ;  /* 0x00000005ff0a7e24 */ /* 0x000fe2000f8e00ff */
[----:B------:R-:W-:Y:S01]  /*4920*/  UPRMT UR6, UR47, 0x654, UR25 ;  /* 0x000006542f067896 */ /* 0x000fe20008000019 */
[----:B------:R-:W-:Y:S02]  /*4930*/  IMAD.U32 R11, RZ, RZ, UR4 ;  /* 0x00000004ff0b7e24 */ /* 0x000fe4000f8e00ff */
[----:B------:R-:W-:Y:S01]  /*4940*/  @!P1 IMAD.X R6, RZ, RZ, R17, P0 ;  /* 0x000000ffff069224 */ /* 0x000fe200000e0611 */
        /* <DEDUP_REMOVED lines=8> */
.L_x_166:
[----:B------:R-:W-:Y:S01]  /*49d0*/  @!P1 R2UR UR5, R8 ;  /* 0x00000000080592ca */ /* 0x000fe200000e0000 */
[----:B------:R-:W-:Y:S01]  /*49e0*/  VOTEU.ALL UP0, P1 ;  /* 0x0000000000ff7886 */ /* 0x000fe20000800000 */
[----:B------:R-:W-:Y:S01]  /*49f0*/  @!P1 R2UR UR4, R6 ;  /* 0x00000000060492ca */ /* 0x000fe200000e0000 */
[----:B--2---:R-:W-:Y:S01]  /*4a00*/  @!P1 IMAD.MOV.U32 R0, RZ, RZ, 0x2000 ;  /* 0x00002000ff009424 */ /* 0x004fe200078e00ff */
[----:B------:R-:W-:Y:S01]  /*4a10*/  UMOV UR8, 0x0 ;  /* 0x0000000000087882 */ /* 0x000fe20000000000 */
[----:B------:R-:W-:Y:S01]  /*4a20*/  UMOV UR9, 0x10000000 ;  /* 0x1000000000097882 */ /* 0x000fe20000000000 */
[----:B------:R-:W-:Y:S01]  /*4a30*/  @!UP0 UIADD3 UR18, UPT, UPT, UR34, 0x40, URZ ;  /* 0x0000004022128890 */ /* 0x000fe2000fffe0ff */
[----:B------:R-:W-:Y:S01]  /*4a40*/  VIADD R14, R14, 0x1 ;  /* 0x000000010e0e7836 */ /* 0x000fe20000000000 */
[----:B------:R-:W-:Y:S01]  /*4a50*/  @!UP0 UIADD3 UR16, UPT, UPT, UR21, 0x4200, URZ ;  /* 0x0000420015108890 */ /* 0x000fe2000fffe0ff */
[----:B------:R-:W-:Y:S01]  /*4a60*/  VOTEU.ALL UP0, P1 ;  /* 0x0000000000ff7886 */ /* 0x000fe20000800000 */
[----:B------:R-:W-:Y:S01]  /*4a70*/  UMOV UR19, UR35 ;  /* 0x0000002300137c82 */ /* 0x000fe20008000000 */
[----:B------:R-:W-:Y:S02]  /*4a80*/  UMOV UR20, UR36 ;  /* 0x0000002400147c82 */ /* 0x000fe40008000000 */
[----:B------:R-:W-:Y:S01]  /*4a90*/  IMAD.U32 R10, RZ, RZ, UR5 ;  /* 0x00000005ff0a7e24 */ /* 0x000fe2000f8e00ff */
[----:B------:R-:W-:Y:S01]  /*4aa0*/  UPRMT UR6, UR47, 0x654, UR17 ;  /* 0x000006542f067896 */ /* 0x000fe20008000011 */
        /* <DEDUP_REMOVED lines=9> */
.L_x_168:
[----:B------:R-:W-:Y:S01]  /*4b40*/  @!P1 IADD3 R6, P0, PT, R16, 0x580, RZ ;  /* 0x0000058010069810 */ /* 0x000fe20007f1e0ff */
[----:B------:R-:W-:Y:S01]  /*4b50*/  VOTEU.ALL UP0, P1 ;  /* 0x0000000000ff7886 */ /* 0x000fe20000800000 */
[----:B------:R-:W-:Y:S01]  /*4b60*/  UMOV UR6, 0x0 ;  /* 0x0000000000067882 */ /* 0x000fe20000000000 */
[----:B------:R-:W-:Y:S01]  /*4b70*/  UMOV UR7, 0x10000000 ;  /* 0x1000000000077882 */ /* 0x000fe20000000000 */
[----:B------:R-:W-:Y:S01]  /*4b80*/  @!P1 R2UR UR5, R6 ;  /* 0x00000000060592ca */ /* 0x000fe200000e0000 */
[----:B--2---:R-:W-:Y:S01]  /*4b90*/  @!P1 IMAD.X R0, RZ, RZ, R17, P0 ;  /* 0x000000ffff009224 */ /* 0x004fe200000e0611 */
[----:B------:R-:W-:Y:S01]  /*4ba0*/  @!UP0 UIADD3 UR10, UPT, UPT, UR34, 0x60, URZ ;  /* 0x00000060220a8890 */ /* 0x000fe2000fffe0ff */
[----:B------:R-:W-:Y:S01]  /*4bb0*/  R2UR UR16, R82 ;  /* 0x00000000521072ca */ /* 0x000fe200000e0000 */
[----:B------:R-:W-:Y:S01]  /*4bc0*/  @!UP0 UIADD3 UR8, UPT, UPT, UR21, 0x6200, URZ ;  /* 0x0000620015088890 */ /* 0x000fe2000fffe0ff */
[----:B------:R-:W-:Y:S01]  /*4bd0*/  ISETP.NE.AND P0, PT, R14, 0x2, PT ;  /* 0x000000020e00780c */ /* 0x000fe20003f05270 */
[----:B------:R-:W-:Y:S01]  /*4be0*/  @!UP0 UIADD3 UR9, UPT, UPT, UR21, 0x38, URZ ;  /* 0x0000003815098890 */ /* 0x000fe2000fffe0ff */
[----:B------:R-:W-:Y:S01]  /*4bf0*/  @!P1 R2UR UR4, R0 ;  /* 0x00000000000492ca */ /* 0x000fe200000e0000 */
[----:B------:R-:W-:Y:S01]  /*4c00*/  VOTEU.ALL UP0, P1 ;  /* 0x0000000000ff7886 */ /* 0x000fe20000800000 */
[----:B------:R-:W-:Y:S01]  /*4c10*/  UMOV UR11, UR35 ;  /* 0x00000023000b7c82 */ /* 0x000fe20008000000 */
[----:B------:R-:W-:Y:S01]  /*4c20*/  UMOV UR12, UR36 ;  /* 0x00000024000c7c82 */ /* 0x000fe20008000000 */
[----:B------:R-:W-:Y:S01]  /*4c30*/  SEL R0, RZ, 0x1, P0 ;  /* 0x00000001ff007807 */ /* 0x000fe20000000000 */
[----:B------:R-:W-:Y:S01]  /*4c40*/  UIADD3 UR20, UPT, UPT, UR13, UR63, URZ ;  /* 0x0000003f0d147290 */ /* 0x000fe2000fffe0ff */
[----:B------:R-:W-:Y:S01]  /*4c50*/  IMAD.U32 R8, RZ, RZ, UR5 ;  /* 0x00000005ff087e24 */ /* 0x000fe2000f8e00ff */
[----:B------:R-:W-:Y:S01]  /*4c60*/  LOP3.LUT R15, R15, 0x1, RZ, 0x3c, !PT ;  /* 0x000000010f0f7812 */ /* 0x000fe200078e3cff */
[----:B------:R-:W-:Y:S01]  /*4c70*/  UPLOP3.LUT UP3, UPT, UPT, UPT, UPT, 0x80, 0x8 ;  /* 0x000000000008789c */ /* 0x000fe20003f6f070 */
[----:B------:R-:W-:Y:S01]  /*4c80*/  LOP3.LUT R13, R13, R0, RZ, 0x3c, !PT ;  /* 0x000000000d0d7212 */ /* 0x000fe200078e3cff */
[----:B------:R-:W-:Y:S01]  /*4c90*/  UIADD3 UR16, UPT, UPT, UR14, UR16, URZ ;  /* 0x000000100e107290 */ /* 0x000fe2000fffe0ff */
[----:B------:R-:W-:Y:S01]  /*4ca0*/  SEL R14, R14, RZ, P0 ;  /* 0x000000ff0e0e7207 */ /* 0x000fe20000000000 */
[----:B------:R-:W-:Y:S01]  /*4cb0*/  UMOV UR36, UR29 ;  /* 0x0000001d00247c82 */ /* 0x000fe20008000000 */
[----:B------:R-:W-:Y:S01]  /*4cc0*/  IMAD.U32 R9, RZ, RZ, UR4 ;  /* 0x00000004ff097e24 */ /* 0x000fe2000f8e00ff */
[----:B------:R-:W-:Y:S04]  /*4cd0*/  @!P1 R2UR UR4, R8 ;  /* 0x00000000080492ca */ /* 0x000fe800000e0000 */
[----:B------:R-:W-:Y:S11]  /*4ce0*/  @!P1 R2UR UR5, R9 ;  /* 0x00000000090592ca */ /* 0x000ff600000e0000 */
[----:B------:R-:W-:Y:S02]  /*4cf0*/  @!UPT UIADD3 URZ, UPT, UPT, URZ, URZ, URZ ;  /* 0x000000fffffff290 */ /* 0x000fe4000fffe0ff */
[----:B------:R2:W-:Y:S01]  /*4d00*/  @!UP0 UTMALDG.3D [UR8], [UR4], desc[UR6] ;  /* 0x00000608040085b4 */ /* 0x0005e20008011000 */
[----:B------:R2:W-:Y:S01]  /*4d10*/  @!P1 SYNCS.ARRIVE.TRANS64.RED.A0TR RZ, [UR21+0x38], R7 ;  /* 0x00003807ffff99a7 */ /* 0x0005e20008300415 */
[----:B------:R-:W-:Y:S01]  /*4d20*/  SYNCS.ARRIVE.TRANS64.RED.A1T0 RZ, [UR37], RZ ;  /* 0x000000ffffff79a7 */ /* 0x000fe20008100425 */
[----:B------:R-:W-:Y:S05]  /*4d30*/  BRA.U UP1, `(.L_x_83) ;  /* 0xfffffff101687547 */ /* 0x000fea000b83ffff */
[----:B------:R-:W-:-:S04]  /*4d40*/  SHF.L.U32 R3, R15, 0x1f, RZ ;  /* 0x0000001f0f037819 */ /* 0x000fc800000006ff */
[----:B------:R-:W3:Y:S02]  /*4d50*/  SYNCS.PHASECHK.TRANS64.TRYWAIT P0, [UR21+0x40], R3 ;  /* 0x00004003ff0075a7 */ /* 0x000ee40008001115 */
[----:B---3--:R-:W-:Y:S05]  /*4d60*/  @!P0 BRA `(.L_x_84) ;  /* 0x0000004c00588947 */ /* 0x008fea0003800000 */
.L_x_170:
[----:B------:R-:W4:Y:S02]  /*4d70*/  SYNCS.PHASECHK.TRANS64.TRYWAIT P0, [UR21+0x48], R3 ;  /* 0x00004803ff0075a7 */ /* 0x000f240008001115 */
[----:B----4-:R-:W-:Y:S05]  /*4d80*/  @!P0 BRA `(.L_x_85) ;  /* 0x0000004c00688947 */ /* 0x010fea0003800000 */
.L_x_172:
[----:B------:R-:W4:Y:S02]  /*4d90*/  SYNCS.PHASECHK.TRANS64.TRYWAIT P0, [UR21+0x50], R3 ;  /* 0x00005003ff0075a7 */ /* 0x000f240008001115 */
[----:B----4-:R-:W-:Y:S05]  /*4da0*/  @!P0 BRA `(.L_x_86) ;  /* 0x0000004c00788947 */ /* 0x010fea0003800000 */
.L_x_174:
[----:B---3--:R-:W-:-:S07]  /*4db0*/  MOV R0, UR21 ;  /* 0x0000001500007c02 */ /* 0x008fce0008000f00 */
.L_x_87:
[----:B---3--:R-:W-:-:S04]  /*4dc0*/  SHF.L.U32 R3, R15, 0x1f, RZ ;  /* 0x0000001f0f037819 */ /* 0x008fc800000006ff */
[----:B------:R3:W4:Y:S03]  /*4dd0*/  SYNCS.PHASECHK.TRANS64.TRYWAIT P0, [R0+URZ+0x58], R3 ;  /* 0x00005803000075a7 */ /* 0x00072600080011ff */
[----:B----4-:R-:W-:Y:S05]  /*4de0*/  @!P0 NANOSLEEP.SYNCS 0x989680 ;  /* 0x009896800000895d */ /* 0x010fea0003900000 */
[----:B------:R-:W4:Y:S02]  /*4df0*/  @!P0 SYNCS.PHASECHK.TRANS64 P0, [R0+URZ+0x58], R3 ;  /* 0x00005803000085a7 */ /* 0x000f2400080010ff */
[----:B-12-4-:R-:W-:Y:S05]  /*4e00*/  @P0 EXIT ;  /* 0x000000000000094d */ /* 0x016fea0003800000 */
[----:B------:R-:W-:Y:S05]  /*4e10*/  BRA `(.L_x_87) ;  /* 0xfffffffc00e87947 */ /* 0x000fea000383ffff */
.L_x_72:
[----:B------:R-:W-:-:S06]  /*4e20*/  UISETP.GE.AND UP0, UPT, UR17, 0x4, UPT ;  /* 0x000000041100788c */ /* 0x000fcc000bf06270 */
[----:B------:R-:W-:-:S13]  /*4e30*/  PLOP3.LUT P0, PT, PT, PT, UP0, 0x80, 0x8 ;  /* 0x000000000008781c */ /* 0x000fda0003f0f008 */
[----:B------:R-:W-:Y:S05]  /*4e40*/  @!P0 EXIT ;  /* 0x000000000000894d */ /* 0x000fea0003800000 */
[----:B------:R-:W-:Y:S01]  /*4e50*/  BAR.SYNC.DEFER_BLOCKING 0x6, 0xa0 ;  /* 0x0182800000007b1d */ /* 0x000fe20000010000 */
[C---:B------:R-:W-:Y:S01]  /*4e60*/  IMAD.SHL.U32 R2, R94.reuse, 0x20, RZ ;  /* 0x000000205e027824 */ /* 0x040fe200078e00ff */
[C---:B------:R-:W-:Y:S01]  /*4e70*/  SHF.L.U32 R37, R94.reuse, 0x10, RZ ;  /* 0x000000105e257819 */ /* 0x040fe200000006ff */
[C---:B------:R-:W-:Y:S01]  /*4e80*/  IMAD.SHL.U32 R93, R94.reuse, 0x4, RZ ;  /* 0x000000045e5d7824 */ /* 0x040fe200078e00ff */
[----:B------:R-:W-:Y:S01]  /*4e90*/  LOP3.LUT R95, R94, 0x60, RZ, 0xc0, !PT ;  /* 0x000000605e5f7812 */ /* 0x000fe200078ec0ff */
[----:B------:R-:W-:Y:S01]  /*4ea0*/  HFMA2 R86, -RZ, RZ, 0, 0 ;  /* 0x00000000ff567431 */ /* 0x000fe200000001ff */
[----:B------:R-:W-:Y:S02]  /*4eb0*/  UMOV UR44, 0x400 ;  /* 0x00000400002c7882 */ /* 0x000fe40000000000 */
[----:B------:R-:W1:Y:S01]  /*4ec0*/  LDC.64 R78, c[0x0][0x8b0] ;  /* 0x00022c00ff4e7b82 */ /* 0x000e620000000a00 */
[----:B------:R-:W-:Y:S01]  /*4ed0*/  ULEA UR44, UR47, UR44, 0x18 ;  /* 0x0000002c2f2c7291 */ /* 0x000fe2000f8ec0ff */
[----:B------:R-:W-:Y:S01]  /*4ee0*/  LOP3.LUT R6, R2, 0xc0, RZ, 0xc0, !PT ;  /* 0x000000c002067812 */ /* 0x000fe200078ec0ff */
[----:B------:R-:W2:Y:S01]  /*4ef0*/  LDCU.64 UR6, c[0x0][0x890] ;  /* 0x00011200ff0677ac */ /* 0x000ea20008000a00 */
[----:B------:R-:W-:Y:S01]  /*4f00*/  LOP3.LUT R92, R94, 0x2, RZ, 0xc0, !PT ;  /* 0x000000025e5c7812 */ /* 0x000fe200078ec0ff */
[----:B------:R-:W-:Y:S01]  /*4f10*/  IMAD.MOV.U32 R90, RZ, RZ, 0x1 ;  /* 0x00000001ff5a7424 */ /* 0x000fe200078e00ff */
[----:B------:R-:W-:Y:S01]  /*4f20*/  LOP3.LUT R93, R6, 0x18, R93, 0xf8, !PT ;  /* 0x00000018065d7812 */ /* 0x000fe200078ef85d */
[----:B------:R-:W-:Y:S01]  /*4f30*/  UIADD3 UR4, UPT, UPT, UR44, 0x200, URZ ;  /* 0x000002002c047890 */ /* 0x000fe2000fffe0ff */
[----:B------:R-:W3:Y:S01]  /*4f40*/  LDC.64 R76, c[0x0][0x8a8] ;  /* 0x00022a00ff4c7b82 */ /* 0x000ee20000000a00 */
[----:B------:R-:W-:Y:S01]  /*4f50*/  LOP3.LUT R37, R37, 0x600000, RZ, 0xc0, !PT ;  /* 0x0060000025257812 */ /* 0x000fe200078ec0ff */
[----:B------:R-:W-:Y:S01]  /*4f60*/  IMAD.MOV.U32 R36, RZ, RZ, RZ ;  /* 0x000000ffff247224 */ /* 0x000fe200078e00ff */
[----:B------:R-:W-:-:S02]  /*4f70*/  LOP3.LUT R93, R93, 0xf20, R2, 0xf8, !PT ;  /* 0x00000f205d5d7812 */ /* 0x000fc400078ef802 */
[----:B------:R-:W-:Y:S01]  /*4f80*/  CS2R R88, SRZ ;  /* 0x0000000000587805 */ /* 0x000fe2000001ff00 */
[----:B------:R-:W-:Y:S01]  /*4f90*/  IMAD.U32 R84, RZ, RZ, UR4 ;  /* 0x00000004ff547e24 */ /* 0x000fe2000f8e00ff */
[----:B------:R-:W-:Y:S01]  /*4fa0*/  LOP3.LUT R94, R94, 0x4, RZ, 0xc0, !PT ;  /* 0x000000045e5e7812 */ /* 0x000fe200078ec0ff */
[----:B------:R-:W4:Y:S01]  /*4fb0*/  LDCU UR60, c[0x0][0x370] ;  /* 0x00006e00ff3c77ac */ /* 0x000f220008000800 */
[----:B------:R-:W4:Y:S02]  /*4fc0*/  LDS R0, [UR44+0x120] ;  /* 0x0001202cff007984 */ /* 0x000f240008000800 */
[----:B------:R-:W-:Y:S01]  /*4fd0*/  LEA R93, R93, R84, 0x1 ;  /* 0x000000545d5d7211 */ /* 0x000fe200078e08ff */
[----:B------:R-:W1:Y:S01]  /*4fe0*/  LDCU UR43, c[0x0][0xb0c] ;  /* 0x00016180ff2b77ac */ /* 0x000e620008000800 */
[----:B--2---:R-:W-:Y:S01]  /*4ff0*/  IMAD.U32 R97, RZ, RZ, UR6 ;  /* 0x00000006ff617e24 */ /* 0x004fe2000f8e00ff */
[----:B------:R-:W-:Y:S02]  /*5000*/  MOV R96, UR7 ;  /* 0x0000000700607c02 */ /* 0x000fe40008000f00 */
[--C-:B------:R-:W-:Y:S01]  /*5010*/  IMAD R92, R92, -0x10, R93.reuse ;  /* 0xfffffff05c5c7824 */ /* 0x100fe200078e025d */
[----:B------:R-:W2:Y:S01]  /*5020*/  LDCU UR39, c[0x0][0xb30] ;  /* 0x00016600ff2777ac */ /* 0x000ea20008000800 */
[----:B------:R-:W-:Y:S01]  /*5030*/  IMAD R91, R94, -0x10, R93 ;  /* 0xfffffff05e5b7824 */ /* 0x000fe200078e025d */
[----:B------:R-:W1:Y:S01]  /*5040*/  LDCU.64 UR54, c[0x0][0x888] ;  /* 0x00011100ff3677ac */ /* 0x000e620008000a00 */
[----:B------:R-:W1:Y:S01]  /*5050*/  LDCU.64 UR40, c[0x0][0xb28] ;  /* 0x00016500ff2877ac */ /* 0x000e620008000a00 */
[----:B------:R-:W1:Y:S01]  /*5060*/  LDCU.128 UR56, c[0x0][0xb10] ;  /* 0x00016200ff3877ac */ /* 0x000e620008000c00 */
[----:B------:R-:W1:Y:S01]  /*5070*/  LDCU UR53, c[0x0][0x374] ;  /* 0x00006e80ff3577ac */ /* 0x000e620008000800 */
[----:B------:R-:W-:Y:S01]  /*5080*/  UMOV UR52, URZ ;  /* 0x000000ff00347c82 */ /* 0x000fe20008000000 */
[----:B------:R-:W-:Y:S01]  /*5090*/  UMOV UR46, URZ ;  /* 0x000000ff002e7c82 */ /* 0x000fe20008000000 */
[----:B-1234-:R-:W-:-:S07]  /*50a0*/  IMAD.IADD R37, R0, 0x1, R37 ;  /* 0x0000000100257824 */ /* 0x01efce00078e0225 */
.L_x_131:
[----:B------:R-:W-:Y:S02]  /*50b0*/  LEA R3, R86, UR44, 0x3 ;  /* 0x0000002c56037c11 */ /* 0x000fe4000f8e18ff */
[----:B------:R-:W-:Y:S02]  /*50c0*/  SHF.L.U32 R0, R88, 0x1f, RZ ;  /* 0x0000001f58007819 */ /* 0x000fe400000006ff */
[----:B------:R-:W-:Y:S02]  /*50d0*/  LEA R5, R86, UR44, 0x4 ;  /* 0x0000002c56057c11 */ /* 0x000fe4000f8e20ff */
[----:B-1----:R-:W1:Y:S02]  /*50e0*/  SYNCS.PHASECHK.TRANS64.TRYWAIT P0, [R3+URZ+0x70], R0 ;  /* 0x00007000030075a7 */ /* 0x002e6400080011ff */
[----:B-12---:R-:W-:Y:S05]  /*50f0*/  @!P0 BRA `(.L_x_88) ;  /* 0x0000004800bc8947 */ /* 0x006fea0003800000 */
.L_x_175:
        /* <DEDUP_REMOVED lines=11> */
[----:B------:R-:W-:Y:S01]  /*51b0*/  PLOP3.LUT P0, PT, PT, PT, UP1, 0x80, 0x8 ;  /* 0x000000000008781c */ /* 0x000fe20003f0f018 */
[----:B------:R-:W-:Y:S11]  /*51c0*/  UP2UR UR62, UPR, URZ, 0x2 ;  /* 0x00000002ff3e7883 */ /* 0x000ff60008000000 */
[----:B------:R-:W-:Y:S01]  /*51d0*/  @!UPT UIADD3 URZ, UPT, UPT, URZ, URZ, URZ ;  /* 0x000000fffffff290 */ /* 0x000fe2000fffe0ff */
[----:B-1----:R-:W-:Y:S02]  /*51e0*/  @P0 SHF.R.U32.HI R0, RZ, 0x10, R5 ;  /* 0x00000010ff000819 */ /* 0x002fe40000011605 */
        /* <DEDUP_REMOVED lines=12> */
[----:B------:R-:W2:Y:S01]  /*52b0*/  LDCU UR12, c[0x0][0xb20] ;  /* 0x00016400ff0c77ac */ /* 0x000ea20008000800 */
[----:B------:R-:W-:Y:S02]  /*52c0*/  UIMAD.WIDE.U32 UR4, UR53, UR59, URZ ;  /* 0x0000003b350472a5 */ /* 0x000fe4000f8e00ff */
[----:B------:R-:W-:Y:S02]  /*52d0*/  UIMAD.WIDE.U32 UR6, UR60, UR56, URZ ;  /* 0x000000383c0672a5 */ /* 0x000fe4000f8e00ff */
[----:B------:R-:W-:Y:S02]  /*52e0*/  UISETP.NE.AND UP0, UPT, UR58, 0x1, UPT ;  /* 0x000000013a00788c */ /* 0x000fe4000bf05270 */
[----:B------:R-:W-:Y:S02]  /*52f0*/  UIMAD.WIDE.U32 UR8, UR37, UR59, URZ ;  /* 0x0000003b250872a5 */ /* 0x000fe4000f8e00ff */
[----:B------:R-:W-:Y:S02]  /*5300*/  UIMAD.WIDE.U32 UR10, UR38, UR56, URZ ;  /* 0x00000038260a72a5 */ /* 0x000fe4000f8e00ff */
[----:B------:R-:W-:Y:S02]  /*5310*/  UISETP.NE.AND UP1, UPT, UR43, 0x1, UPT ;  /* 0x000000012b00788c */ /* 0x000fe4000bf25270 */
[----:B------:R-:W-:Y:S01]  /*5320*/  UISETP.NE.AND UP2, UPT, UR42, 0x1, UPT ;  /* 0x000000012a00788c */ /* 0x000fe2000bf45270 */
[----:B------:R-:W-:Y:S02]  /*5330*/  UMOV UR4, UR5 ;  /* 0x0000000500047c82 */ /* 0x000fe40008000000 */
[----:B--2---:R-:W-:Y:S03]  /*5340*/  USHF.R.U32.HI UR5, URZ, UR12, UR4 ;  /* 0x0000000cff057299 */ /* 0x004fe60008011604 */
[----:B------:R-:W-:Y:S02]  /*5350*/  UMOV UR4, UR7 ;  /* 0x0000000700047c82 */ /* 0x000fe40008000000 */
[----:B------:R-:W-:Y:S02]  /*5360*/  USHF.R.U32.HI UR7, URZ, UR57, UR4 ;  /* 0x00000039ff077299 */ /* 0x000fe40008011604 */
[----:B------:R-:W-:Y:S02]  /*5370*/  USEL UR4, UR53, UR5, !UP0 ;  /* 0x0000000535047287 */ /* 0x000fe4000c000000 */
[----:B------:R-:W-:Y:S01]  /*5380*/  USEL UR7, UR60, UR7, !UP1 ;  /* 0x000000073c077287 */ /* 0x000fe2000c800000 */
[----:B------:R-:W-:Y:S01]  /*5390*/  UMOV UR5, UR9 ;  /* 0x0000000900057c82 */ /* 0x000fe20008000000 */
[----:B------:R-:W-:Y:S02]  /*53a0*/  UIMAD.WIDE.U32 UR8, UR4, UR40, URZ ;  /* 0x00000028040872a5 */ /* 0x000fe4000f8e00ff */
[----:B------:R-:W-:Y:S03]  /*53b0*/  USHF.R.U32.HI UR6, URZ, UR12, UR5 ;  /* 0x0000000cff067299 */ /* 0x000fe60008011605 */
[----:B------:R-:W-:Y:S01]  /*53c0*/  UMOV UR5, UR11 ;  /* 0x0000000b00057c82 */ /* 0x000fe20008000000 */
[----:B------:R-:W-:Y:S02]  /*53d0*/  UIMAD.WIDE.U32 UR10, UR7, UR40, URZ ;  /* 0x00000028070a72a5 */ /* 0x000fe4000f8e00ff */
[----:B------:R-:W-:Y:S02]  /*53e0*/  USHF.R.U32.HI UR12, URZ, UR57, UR5 ;  /* 0x00000039ff0c7299 */ /* 0x000fe40008011605 */
[----:B------:R-:W-:Y:S01]  /*53f0*/  USEL UR6, UR37, UR6, !UP0 ;  /* 0x0000000625067287 */ /* 0x000fe2000c000000 */
[----:B------:R-:W-:Y:S02]  /*5400*/  UMOV UR5, UR9 ;  /* 0x0000000900057c82 */ /* 0x000fe40008000000 */
[----:B------:R-:W-:Y:S01]  /*5410*/  UMOV UR10, UR11 ;  /* 0x0000000b000a7c82 */ /* 0x000fe20008000000 */
[----:B------:R-:W-:Y:S02]  /*5420*/  @UP2 USHF.R.U32.HI UR4, URZ, UR41, UR5 ;  /* 0x00000029ff042299 */ /* 0x000fe40008011605 */
[----:B------:R-:W-:Y:S02]  /*5430*/  @UP2 USHF.R.U32.HI UR7, URZ, UR41, UR10 ;  /* 0x00000029ff072299 */ /* 0x000fe4000801160a */
[----:B------:R-:W-:Y:S02]  /*5440*/  UIMAD UR4, UR42, UR4, URZ ;  /* 0x000000042a0472a4 */ /* 0x000fe4000f8e02ff */
        /* <DEDUP_REMOVED lines=8> */
[----:B------:R-:W-:Y:S02]  /*54d0*/  USEL UR11, UR6, UR4, !UP2 ;  /* 0x00000004060b7287 */ /* 0x000fe4000d000000 */
[----:B------:R-:W-:Y:S02]  /*54e0*/  UIADD3 UR8, UPT, UPT, -UR5, URZ, URZ ;  /* 0x000000ff05087290 */ /* 0x000fe4000fffe1ff */
[----:B------:R-:W-:Y:S01]  /*54f0*/  UIADD3 UR10, UPT, UPT, -UR11, URZ, URZ ;  /* 0x000000ff0b0a7290 */ /* 0x000fe2000fffe1ff */
[----:B------:R-:W-:Y:S01]  /*5500*/  @!UP0 UMOV UR4, UR9 ;  /* 0x0000000900048c82 */ /* 0x000fe20008000000 */
[----:B------:R-:W-:Y:S02]  /*5510*/  UIADD3 UR9, UPT, UPT, -UR6, URZ, URZ ;  /* 0x000000ff06097290 */ /* 0x000fe4000fffe1ff */
[----:B------:R-:W-:Y:S02]  /*5520*/  @!UP0 USHF.R.U32.HI UR4, URZ, UR41, UR4 ;  /* 0x00000029ff048299 */ /* 0x000fe40008011604 */
[----:B------:R-:W-:Y:S02]  /*5530*/  UIMAD UR10, UR42, UR10, UR6 ;  /* 0x0000000a2a0a72a4 */ /* 0x000fe4000f8e0206 */
[----:B------:R-:W-:Y:S04]  /*5540*/  @!UP0 USEL UR4, UR5, UR4, !UP2 ;  /* 0x0000000405048287 */ /* 0x000fe8000d000000 */
[----:B------:R-:W-:Y:S02]  /*5550*/  @!UP0 UIMAD UR10, UR7, UR10, UR4 ;  /* 0x0000000a070a82a4 */ /* 0x000fe4000f8e0204 */
[----:B------:R-:W-:Y:S02]  /*5560*/  @!UP0 UIADD3 UR11, UPT, UPT, UR11, -UR4, URZ ;  /* 0x800000040b0b8290 */ /* 0x000fe4000fffe0ff */
[----:B------:R-:W-:Y:S02]  /*5570*/  UIMAD UR7, UR43, UR8, UR38 ;  /* 0x000000082b0772a4 */ /* 0x000fe4000f8e0226 */
[----:B------:R-:W-:Y:S02]  /*5580*/  @!UP0 UIMAD UR6, UR11, UR42, UR5 ;  /* 0x0000002a0b0682a4 */ /* 0x000fe4000f8e0205 */
[----:B------:R-:W-:Y:S01]  /*5590*/  UIMAD UR4, UR58, UR9, UR37 ;  /* 0x000000093a0472a4 */ /* 0x000fe2000f8e0225 */
[----:B------:R-:W-:Y:S02]  /*55a0*/  @!UP0 UMOV UR5, UR10 ;  /* 0x0000000a00058c82 */ /* 0x000fe40008000000 */
[----:B------:R-:W-:Y:S02]  /*55b0*/  UIMAD UR38, UR5, UR43, UR7 ;  /* 0x0000002b052672a4 */ /* 0x000fe4000f8e0207 */
[----:B------:R-:W-:Y:S11]  /*55c0*/  UIMAD UR37, UR6, UR58, UR4 ;  /* 0x0000003a062572a4 */ /* 0x000ff6000f8e0204 */
[----:B------:R-:W-:Y:S01]  /*55d0*/  @!UPT UIADD3 URZ, UPT, UPT, URZ, URZ, URZ ;  /* 0x000000fffffff290 */ /* 0x000fe2000fffe0ff */
.L_x_89:
[----:B------:R-:W-:Y:S01]  /*55e0*/  UISETP.NE.AND UP0, UPT, UR39, 0x1, UPT ;  /* 0x000000012700788c */ /* 0x000fe2000bf05270 */
[----:B------:R-:W-:Y:S01]  /*55f0*/  LOP3.LUT P0, RZ, R84, 0x1b0, RZ, 0xc0, !PT ;  /* 0x000001b054ff7812 */ /* 0x000fe2000780c0ff */
[----:B------:R-:W-:Y:S01]  /*5600*/  USHF.L.U32 UR50, UR16, 0x7, URZ ;  /* 0x0000000710327899 */ /* 0x000fe200080006ff */
[----:B------:R-:W-:Y:S01]  /*5610*/  BSSY.RECONVERGENT B6, `(.L_x_90) ;  /* 0x0000034000067945 */ /* 0x000fe20003800200 */
[----:B------:R-:W-:Y:S01]  /*5620*/  USHF.L.U32 UR49, UR20, 0x7, URZ ;  /* 0x0000000714317899 */ /* 0x000fe200080006ff */
[----:B------:R-:W-:Y:S06]  /*5630*/  IADD3 R86, PT, PT, R86, 0x1, RZ ;  /* 0x0000000156567810 */ /* 0x000fec0007ffe0ff */
[----:B------:R-:W2:Y:S01]  /*5640*/  @!UP0 LDCU.128 UR12, c[0x0][0xb10] ;  /* 0x00016200ff0c87ac */ /* 0x000ea20008000c00 */
[----:B------:R-:W3:Y:S01]  /*5650*/  @!UP0 LDCU UR5, c[0x0][0xb0c] ;  /* 0x00016180ff0587ac */ /* 0x000ee20008000800 */
[----:B------:R-:W4:Y:S01]  /*5660*/  @!UP0 LDCU UR10, c[0x0][0xb20] ;  /* 0x00016400ff0a87ac */ /* 0x000f220008000800 */
[----:B--2---:R-:W-:Y:S02]  /*5670*/  UIMAD.WIDE.U32 UR8, UR38, UR12, URZ ;  /* 0x0000000c260872a5 */ /* 0x004fe4000f8e00ff */
[----:B------:R-:W-:Y:S02]  /*5680*/  UIMAD.WIDE.U32 UR6, UR37, UR15, URZ ;  /* 0x0000000f250672a5 */ /* 0x000fe4000f8e00ff */
[----:B------:R-:W-:Y:S03]  /*5690*/  @!UP0 UISETP.NE.AND UP1, UPT, UR14, 0x1, UPT ;  /* 0x000000010e00888c */ /* 0x000fe6000bf25270 */
[----:B------:R-:W-:Y:S01]  /*56a0*/  @!UP0 UMOV UR4, UR9 ;  /* 0x0000000900048c82 */ /* 0x000fe20008000000 */
[----:B---3--:R-:W-:Y:S02]  /*56b0*/  @!UP0 UISETP.NE.AND UP2, UPT, UR5, 0x1, UPT ;  /* 0x000000010500888c */ /* 0x008fe4000bf45270 */
[----:B------:R-:W-:Y:S01]  /*56c0*/  @!UP0 USHF.R.U32.HI UR4, URZ, UR13, UR4 ;  /* 0x0000000dff048299 */ /* 0x000fe20008011604 */
[----:B------:R-:W-:Y:S02]  /*56d0*/  @!UP0 UMOV UR6, UR7 ;  /* 0x0000000700068c82 */ /* 0x000fe40008000000 */
[----:B----4-:R-:W-:Y:S02]  /*56e0*/  @!UP0 USHF.R.U32.HI UR6, URZ, UR10, UR6 ;  /* 0x0000000aff068299 */ /* 0x010fe40008011606 */
[----:B------:R-:W-:Y:S02]  /*56f0*/  @!UP0 USEL UR7, UR38, UR4, !UP2 ;  /* 0x0000000426078287 */ /* 0x000fe4000d000000 */
[----:B------:R-:W-:Y:S04]  /*5700*/  @!UP0 USEL UR6, UR37, UR6, !UP1 ;  /* 0x0000000625068287 */ /* 0x000fe8000c800000 */
[----:B------:R-:W-:Y:S02]  /*5710*/  @!UP0 UIADD3 UR4, UPT, UPT, -UR7, UR6, URZ ;  /* 0x0000000607048290 */ /* 0x000fe4000fffe1ff */
[----:B------:R-:W-:Y:S02]  /*5720*/  @!UP0 UIADD3 UR6, UPT, UPT, UR7, -UR6, URZ ;  /* 0x8000000607068290 */ /* 0x000fe4000fffe0ff */
[----:B------:R-:W-:Y:S02]  /*5730*/  @!UP0 UIMAD UR38, UR4, UR5, UR38 ;  /* 0x00000005042682a4 */ /* 0x000fe4000f8e0226 */
[----:B------:R-:W-:Y:S01]  /*5740*/  @!UP0 UIMAD UR37, UR6, UR14, UR37 ;  /* 0x0000000e062582a4 */ /* 0x000fe2000f8e0225 */
[----:B------:R-:W-:Y:S11]  /*5750*/  @!P0 BRA `(.L_x_91) ;  /* 0x00000000007c8947 */ /* 0x000ff60003800000 */
[----:B------:R-:W2:Y:S01]  /*5760*/  LDCU.64 UR8, c[0x4][0x80] ;  /* 0x01001000ff0877ac */ /* 0x000ea20008000a00 */
[----:B------:R-:W-:Y:S01]  /*5770*/  MOV R2, 0x0 ;  /* 0x0000000000027802 */ /* 0x000fe20000000f00 */
[----:B------:R-:W-:Y:S02]  /*5780*/  HFMA2 R12, -RZ, RZ, 0, 5.9604644775390625e-08 ;  /* 0x00000001ff0c7431 */ /* 0x000fe400000001ff */
[----:B------:R-:W-:Y:S01]  /*5790*/  IMAD.MOV.U32 R8, RZ, RZ, 0x70 ;  /* 0x00000070ff087424 */ /* 0x000fe200078e00ff */
[----:B------:R3:W4:Y:S01]  /*57a0*/  LDC.64 R14, c[0x4][R2] ;  /* 0x01000000020e7b82 */ /* 0x0007220000000a00 */
[----:B------:R-:W1:Y:S01]  /*57b0*/  LDCU.64 UR6, c[0x4][0x88] ;  /* 0x01001100ff0677ac */ /* 0x000e620008000a00 */
[----:B------:R-:W-:Y:S01]  /*57c0*/  IMAD.MOV.U32 R13, RZ, RZ, RZ ;  /* 0x000000ffff0d7224 */ /* 0x000fe200078e00ff */
[----:B------:R-:W1:Y:S01]  /*57d0*/  LDCU.64 UR4, c[0x4][0x8] ;  /* 0x01000100ff0477ac */ /* 0x000e620008000a00 */
[----:B--2---:R-:W-:Y:S01]  /*57e0*/  MOV R5, UR9 ;  /* 0x0000000900057c02 */ /* 0x004fe20008000f00 */
[----:B------:R-:W-:Y:S01]  /*57f0*/  IMAD.U32 R4, RZ, RZ, UR8 ;  /* 0x00000008ff047e24 */ /* 0x000fe2000f8e00ff */
[----:B-1----:R-:W-:Y:S01]  /*5800*/  MOV R7, UR7 ;  /* 0x0000000700077c02 */ /* 0x002fe20008000f00 */
[----:B------:R-:W-:Y:S01]  /*5810*/  IMAD.U32 R6, RZ, RZ, UR6 ;  /* 0x00000006ff067e24 */ /* 0x000fe2000f8e00ff */
[----:B------:R-:W-:Y:S01]  /*5820*/  MOV R11, UR5 ;  /* 0x00000005000b7c02 */ /* 0x000fe20008000f00 */
[----:B------:R-:W-:Y:S02]  /*5830*/  IMAD.U32 R10, RZ, RZ, UR4 ;  /* 0x00000004ff0a7e24 */ /* 0x000fe4000f8e00ff */
[----:B------:R-:W-:Y:S07]  /*5840*/  LEPC R20, `(.L_x_92) ;  /* 0x000000001014794e */ /* 0x000fee0000000000 */
[----:B---345:R-:W-:Y:S05]  /*5850*/  CALL.ABS.NOINC R14 ;  /* 0x000000000e007343 */ /* 0x038fea0003c00000 */
.L_x_92:
[----:B------:R-:W1:Y:S01]  /*5860*/  LDCU.64 UR8, c[0x4][0x80] ;  /* 0x01001000ff0877ac */ /* 0x000e620008000a00 */
[----:B------:R-:W2:Y:S01]  /*5870*/  LDC.64 R2, c[0x4][R2] ;  /* 0x0100000002027b82 */ /* 0x000ea20000000a00 */
[----:B------:R-:W-:Y:S02]  /*5880*/  HFMA2 R12, -RZ, RZ, 0, 5.9604644775390625e-08 ;  /* 0x00000001ff0c7431 */ /* 0x000fe400000001ff */
[----:B------:R-:W-:Y:S02]  /*5890*/  IMAD.MOV.U32 R8, RZ, RZ, 0x70 ;  /* 0x00000070ff087424 */ /* 0x000fe400078e00ff */
[----:B------:R-:W-:Y:S01]  /*58a0*/  IMAD.MOV.U32 R13, RZ, RZ, RZ ;  /* 0x000000ffff0d7224 */ /* 0x000fe200078e00ff */
[----:B------:R-:W3:Y:S01]  /*58b0*/  LDCU.64 UR6, c[0x4][0x88] ;  /* 0x01001100ff0677ac */ /* 0x000ee20008000a00 */
[----:B------:R-:W4:Y:S01]  /*58c0*/  LDCU.64 UR4, c[0x4][0x8] ;  /* 0x01000100ff0477ac */ /* 0x000f220008000a00 */
[----:B-1----:R-:W-:Y:S02]  /*58d0*/  MOV R4, UR8 ;  /* 0x0000000800047c02 */ /* 0x002fe40008000f00 */
[----:B------:R-:W-:Y:S02]  /*58e0*/  MOV R5, UR9 ;  /* 0x0000000900057c02 */ /* 0x000fe40008000f00 */
[----:B---3--:R-:W-:Y:S01]  /*58f0*/  MOV R7, UR7 ;  /* 0x0000000700077c02 */ /* 0x008fe20008000f00 */
[----:B------:R-:W-:Y:S01]  /*5900*/  IMAD.U32 R6, RZ, RZ, UR6 ;  /* 0x00000006ff067e24 */ /* 0x000fe2000f8e00ff */
[----:B----4-:R-:W-:Y:S01]  /*5910*/  MOV R11, UR5 ;  /* 0x00000005000b7c02 */ /* 0x010fe20008000f00 */
[----:B------:R-:W-:Y:S02]  /*5920*/  IMAD.U32 R10, RZ, RZ, UR4 ;  /* 0x00000004ff0a7e24 */ /* 0x000fe4000f8e00ff */
[----:B------:R-:W-:Y:S07]  /*5930*/  LEPC R20, `(.L_x_91) ;  /* 0x000000001014794e */ /* 0x000fee0000000000 */
[----:B--2---:R-:W-:Y:S05]  /*5940*/  CALL.ABS.NOINC R2 ;  /* 0x0000000002007343 */ /* 0x004fea0003c00000 */
.L_x_91:
[----:B------:R-:W-:Y:S05]  /*5950*/  BSYNC.RECONVERGENT B6 ;  /* 0x0000000000067941 */ /* 0x000fea0003800200 */
.L_x_90:
[----:B------:R-:W-:Y:S02]  /*5960*/  R2UR UR6, R83 ;  /* 0x00000000530672ca */ /* 0x000fe400000e0000 */
[----:B------:R-:W-:Y:S02]  /*5970*/  R2UR UR5, R97 ;  /* 0x00000000610572ca */ /* 0x000fe400000e0000 */
[----:B------:R-:W-:Y:S02]  /*5980*/  R2UR UR4, R96 ;  /* 0x00000000600472ca */ /* 0x000fe400000e0000 */
[----:B------:R-:W-:Y:S02]  /*5990*/  ISETP.NE.U32.AND P4, PT, R78, RZ, PT ;  /* 0x000000ff4e00720c */ /* 0x000fe40003f85070 */
[----:B------:R-:W-:Y:S02]  /*59a0*/  ISETP.NE.U32.AND P2, PT, RZ, UR54, PT ;  /* 0x00000036ff007c0c */ /* 0x000fe4000bf45070 */
[----:B------:R-:W-:Y:S02]  /*59b0*/  ISETP.NE.AND.EX P4, PT, R79, RZ, PT, P4 ;  /* 0x000000ff4f00720c */ /* 0x000fe40003f85340 */
[----:B------:R-:W-:Y:S01]  /*59c0*/  ISETP.NE.AND.EX P2, PT, RZ, UR55, PT, P2 ;  /* 0x00000037ff007c0c */ /* 0x000fe2000bf45320 */
[----:B------:R-:W-:Y:S02]  /*59d0*/  UISETP.NE.AND UP2, UPT, UR6, URZ, UPT ;  /* 0x000000ff0600728c */ /* 0x000fe4000bf45270 */
[----:B------:R-:W-:Y:S04]  /*59e0*/  UISETP.NE.U32.AND UP0, UPT, UR5, URZ, UPT ;  /* 0x000000ff0500728c */ /* 0x000fe8000bf05070 */
[----:B------:R-:W-:Y:S01]  /*59f0*/  UISETP.NE.AND.EX UP1, UPT, UR4, URZ, UPT, UP0 ;  /* 0x000000ff0400728c */ /* 0x000fe2000bf25300 */
[----:B------:R-:W-:Y:S01]  /*5a00*/  PLOP3.LUT P1, PT, PT, PT, UP2, 0x80, 0x8 ;  /* 0x000000000008781c */ /* 0x000fe20003f2f028 */
[----:B------:R-:W-:Y:S03]  /*5a10*/  UPLOP3.LUT UP0, UPT, UPT, UPT, UPT, 0x40, 0x4 ;  /* 0x000000000004789c */ /* 0x000fe60003f0e870 */
[----:B------:R-:W-:Y:S06]  /*5a20*/  @UP2 UPLOP3.LUT UP0, UPT, UPT, UPT, UP1, 0x80, 0x8 ;  /* 0x000000000008289c */ /* 0x000fec0003f0f010 */
[----:B------:R-:W-:Y:S01]  /*5a30*/  PLOP3.LUT P0, PT, PT, PT, UP0, 0x80, 0x8 ;  /* 0x000000000008781c */ /* 0x000fe20003f0f008 */
[----:B------:R-:W-:Y:S01]  /*5a40*/  @!UPT UIADD3 URZ, UPT, UPT, URZ, URZ, URZ ;  /* 0x000000fffffff290 */ /* 0x000fe2000fffe0ff */
[----:B------:R-:W-:Y:S11]  /*5a50*/  BRA.U !UP1, `(.L_x_93) ;  /* 0x0000000109407547 */ /* 0x000ff6000b800000 */
[----:B------:R-:W-:Y:S01]  /*5a60*/  UISETP.NE.U32.AND UP0, UPT, UR54, URZ, UPT ;  /* 0x000000ff3600728c */ /* 0x000fe2000bf05070 */
[----:B------:R-:W-:Y:S01]  /*5a70*/  R2UR UR6, R97 ;  /* 0x00000000610672ca */ /* 0x000fe200000e0000 */
[----:B------:R-:W2:Y:S01]  /*5a80*/  LDCU.64 UR8, c[0x0][0x358] ;  /* 0x00006b00ff0877ac */ /* 0x000ea20008000a00 */
[----:B------:R-:W-:Y:S02]  /*5a90*/  HFMA2 R80, -RZ, RZ, 0, 5.9604644775390625e-08 ;  /* 0x00000001ff507431 */ /* 0x000fe400000001ff */
[----:B-1----:R-:W-:Y:S01]  /*5aa0*/  IMAD.MOV.U32 R0, RZ, RZ, 0x1 ;  /* 0x00000001ff007424 */ /* 0x002fe200078e00ff */
[----:B------:R-:W-:Y:S06]  /*5ab0*/  UISETP.NE.AND.EX UP0, UPT, UR55, URZ, UPT, UP0 ;  /* 0x000000ff3700728c */ /* 0x000fec000bf05300 */
[----:B------:R-:W-:Y:S05]  /*5ac0*/  PLOP3.LUT P3, PT, PT, PT, UP0, 0x80, 0x8 ;  /* 0x000000000008781c */ /* 0x000fea0003f6f008 */
[----:B------:R-:W1:Y:S01]  /*5ad0*/  @UP0 LDCU.64 UR4, c[0x0][0x888] ;  /* 0x00011100ff0407ac */ /* 0x000e620008000a00 */
[----:B------:R-:W-:Y:S07]  /*5ae0*/  @UP0 UIMAD UR6, UR36, UR6, URZ ;  /* 0x00000006240602a4 */ /* 0x000fee000f8e02ff */
[----:B------:R-:W-:Y:S01]  /*5af0*/  @!P3 PRMT R80, R0, 0x7610, R80 ;  /* 0x000076100050b816 */ /* 0x000fe20000000050 */
[----:B-1----:R-:W-:Y:S06]  /*5b00*/  @UP0 UIMAD.WIDE UR4, UR6, 0x4, UR4 ;  /* 0x00000004060408a5 */ /* 0x002fec000f8e0204 */
[----:B------:R-:W-:Y:S02]  /*5b10*/  IMAD.U32 R2, RZ, RZ, UR4 ;  /* 0x00000004ff027e24 */ /* 0x000fe4000f8e00ff */
[----:B------:R-:W-:Y:S03]  /*5b20*/  IMAD.U32 R3, RZ, RZ, UR5 ;  /* 0x00000005ff037e24 */ /* 0x000fe6000f8e00ff */
[----:B------:R-:W1:Y:S02]  /*5b30*/  @!UP0 LDCU UR4, c[0x0][0x880] ;  /* 0x00011000ff0487ac */ /* 0x000e640008000800 */
[----:B--2--5:R2:W5:Y:S02]  /*5b40*/  @P3 LDG.E R41, desc[UR8][R2.64] ;  /* 0x0000000802293981 */ /* 0x024564000c1e1900 */
[----:B-12---:R-:W-:Y:S02]  /*5b50*/  @!P3 MOV R41, UR4 ;  /* 0x000000040029bc02 */ /* 0x006fe40008000f00 */
.L_x_93:
[----:B------:R-:W-:Y:S05]  /*5b60*/  @!P4 BRA `(.L_x_94) ;  /* 0x000000000024c947 */ /* 0x000fea0003800000 */
[----:B------:R-:W-:Y:S01]  /*5b70*/  ISETP.NE.U32.AND P3, PT, R76, RZ, PT ;  /* 0x000000ff4c00720c */ /* 0x000fe20003f65070 */
[----:B------:R-:W2:Y:S03]  /*5b80*/  LDCU.64 UR4, c[0x0][0x358] ;  /* 0x00006b00ff0477ac */ /* 0x000ea60008000a00 */
[----:B------:R-:W-:Y:S11]  /*5b90*/  ISETP.NE.AND.EX P3, PT, R77, RZ, PT, P3 ;  /* 0x000000ff4d00720c */ /* 0x000ff60003f65330 */
[----:B------:R-:W-:Y:S02]  /*5ba0*/  @!UPT UIADD3 URZ, UPT, UPT, URZ, URZ, URZ ;  /* 0x000000fffffff290 */ /* 0x000fe4000fffe0ff */
[----:B------:R-:W3:Y:S01]  /*5bb0*/  @P3 LDC.64 R2, c[0x0][0x8a8] ;  /* 0x00022a00ff023b82 */ /* 0x000ee20000000a00 */
[----:B-1----:R-:W-:Y:S04]  /*5bc0*/  @P3 IMAD R0, R78, UR36, RZ ;  /* 0x000000244e003c24 */ /* 0x002fe8000f8e02ff */
[----:B---3--:R-:W-:Y:S05]  /*5bd0*/  @P3 IMAD.WIDE R2, R0, 0x4, R2 ;  /* 0x0000000400023825 */ /* 0x008fea00078e0202 */
[----:B--2--5:R2:W5:Y:S02]  /*5be0*/  @P3 LDG.E R38, desc[UR4][R2.64] ;  /* 0x0000000402263981 */ /* 0x024564000c1e1900 */
[----:B--2---:R-:W3:Y:S02]  /*5bf0*/  @!P3 LDC R38, c[0x0][0x8a0] ;  /* 0x00022800ff26bb82 */ /* 0x004ee40000000800 */
.L_x_94:
[----:B-----5:R-:W-:Y:S01]  /*5c00*/  FSETP.NEU.AND P3, PT, R41, RZ, PT ;  /* 0x000000ff2900720b */ /* 0x020fe20003f6d000 */
[----:B------:R-:W-:Y:S01]  /*5c10*/  BSSY B1, `(.L_x_95) ;  /* 0x0000039000017945 */ /* 0x000fe20003800000 */
[----:B------:R-:W-:Y:S01]  /*5c20*/  SEL R3, RZ, 0xffffffff, P2 ;  /* 0xffffffffff037807 */ /* 0x000fe20001000000 */
[----:B------:R-:W-:Y:S01]  /*5c30*/  IMAD.MOV.U32 R47, RZ, RZ, 0x1 ;  /* 0x00000001ff2f7424 */ /* 0x000fe200078e00ff */
[----:B------:R-:W-:Y:S01]  /*5c40*/  @P1 LOP3.LUT P2, RZ, R80, 0xff, RZ, 0xc0, !PT ;  /* 0x000000ff50ff1812 */ /* 0x000fe2000784c0ff */
[----:B------:R-:W-:Y:S01]  /*5c50*/  IMAD R39, R36, 0x80, R37 ;  /* 0x0000008024277824 */ /* 0x000fe200078e0225 */
[----:B------:R-:W-:Y:S01]  /*5c60*/  @P1 SEL R2, RZ, 0xffffffff, P3 ;  /* 0xffffffffff021807 */ /* 0x000fe20001800000 */
[----:B------:R-:W-:Y:S01]  /*5c70*/  IMAD R87, R94, -0x10, R92 ;  /* 0xfffffff05e577824 */ /* 0x000fe200078e025c */
[----:B------:R-:W-:Y:S01]  /*5c80*/  LOP3.LUT R90, R90, 0x1, RZ, 0x3c, !PT ;  /* 0x000000015a5a7812 */ /* 0x000fe200078e3cff */
[----:B------:R-:W-:Y:S01]  /*5c90*/  IMAD.MOV.U32 R46, RZ, RZ, RZ ;  /* 0x000000ffff2e7224 */ /* 0x000fe200078e00ff */
[----:B------:R-:W-:Y:S02]  /*5ca0*/  @P0 SEL R2, R3, R2, !P2 ;  /* 0x0000000203020207 */ /* 0x000fe40005000000 */
[----:B------:R-:W-:Y:S02]  /*5cb0*/  CS2R R74, SRZ ;  /* 0x00000000004a7805 */ /* 0x000fe4000001ff00 */
[----:B------:R-:W-:Y:S02]  /*5cc0*/  LEA R99, R36, UR44, 0x3 ;  /* 0x0000002c24637c11 */ /* 0x000fe4000f8e18ff */
[----:B------:R-:W-:Y:S02]  /*5cd0*/  CS2R R72, SRZ ;  /* 0x0000000000487805 */ /* 0x000fe4000001ff00 */
[----:B------:R-:W-:Y:S02]  /*5ce0*/  @P1 LOP3.LUT R2, R2, 0x1, RZ, 0xc0, !PT ;  /* 0x0000000102021812 */ /* 0x000fe400078ec0ff */
[----:B------:R-:W-:Y:S02]  /*5cf0*/  CS2R R66, SRZ ;  /* 0x0000000000427805 */ /* 0x000fe4000001ff00 */
[----:B-1----:R-:W-:Y:S02]  /*5d00*/  SHF.L.U32 R0, R89, 0x1f, RZ ;  /* 0x0000001f59007819 */ /* 0x002fe400000006ff */
[----:B------:R-:W-:Y:S02]  /*5d10*/  CS2R R64, SRZ ;  /* 0x0000000000407805 */ /* 0x000fe4000001ff00 */
[----:B------:R-:W-:Y:S02]  /*5d20*/  ISETP.NE.U32.OR P5, PT, R2, 0x1, !P1 ;  /* 0x000000010200780c */ /* 0x000fe40004fa5470 */
[----:B------:R-:W-:Y:S02]  /*5d30*/  CS2R R58, SRZ ;  /* 0x00000000003a7805 */ /* 0x000fe4000001ff00 */
[----:B------:R-:W-:Y:S02]  /*5d40*/  PLOP3.LUT P2, PT, PT, PT, UP1, 0x80, 0x8 ;  /* 0x000000000008781c */ /* 0x000fe40003f4f018 */
[----:B------:R-:W-:Y:S02]  /*5d50*/  CS2R R56, SRZ ;  /* 0x0000000000387805 */ /* 0x000fe4000001ff00 */
[----:B------:R-:W-:Y:S02]  /*5d60*/  LOP3.LUT P4, R85, R80, 0xff, RZ, 0xc0, !PT ;  /* 0x000000ff50557812 */ /* 0x000fe4000788c0ff */
[----:B------:R-:W-:Y:S02]  /*5d70*/  CS2R R50, SRZ ;  /* 0x0000000000327805 */ /* 0x000fe4000001ff00 */
[----:B------:R-:W-:Y:S02]  /*5d80*/  SEL R2, RZ, 0xffffffff, P3 ;  /* 0xffffffffff027807 */ /* 0x000fe40001800000 */
[----:B------:R-:W-:Y:S02]  /*5d90*/  CS2R R48, SRZ ;  /* 0x0000000000307805 */ /* 0x000fe4000001ff00 */
[----:B------:R-:W-:Y:S02]  /*5da0*/  P2R R98, PR, RZ, 0x20 ;  /* 0x00000020ff627803 */ /* 0x000fe40000000000 */
[----:B------:R-:W-:Y:S02]  /*5db0*/  @P5 SHF.L.U32 R4, R90, 0x1f, RZ ;  /* 0x0000001f5a045819 */ /* 0x000fe400000006ff */
[----:B------:R-:W-:Y:S02]  /*5dc0*/  @P2 SEL R2, R3, R2, !P4 ;  /* 0x0000000203022207 */ /* 0x000fe40006000000 */
[----:B------:R-:W1:Y:S02]  /*5dd0*/  @P5 SYNCS.PHASECHK.TRANS64.TRYWAIT P1, [UR44+0x20], R4 ;  /* 0x00002004ff0055a7 */ /* 0x000e64000802112c */
[----:B------:R-:W-:Y:S04]  /*5de0*/  LOP3.LUT R2, R2, 0x1, RZ, 0xc0, !PT ;  /* 0x0000000102027812 */ /* 0x000fe800078ec0ff */
[----:B------:R-:W-:Y:S04]  /*5df0*/  ISETP.NE.U32.AND P2, PT, R2, 0x1, PT ;  /* 0x000000010200780c */ /* 0x000fe80003f45070 */
[----:B------:R-:W-:Y:S01]  /*5e00*/  P2R R60, PR, RZ, 0x4 ;  /* 0x00000004ff3c7803 */ /* 0x000fe20000000000 */
[----:B------:R2:W4:Y:S01]  /*5e10*/  SYNCS.PHASECHK.TRANS64.TRYWAIT P0, [R99+URZ+0x90], R0 ;  /* 0x00009000630075a7 */ /* 0x00052200080011ff */
[----:B-1----:R-:W-:Y:S01]  /*5e20*/  @P5 SEL R47, RZ, 0x1, !P1 ;  /* 0x00000001ff2f5807 */ /* 0x002fe20004800000 */
[----:B--2---:R-:W-:Y:S06]  /*5e30*/  @!P5 BRA `(.L_x_96) ;  /* 0x000000000058d947 */ /* 0x004fec0003800000 */
[----:B------:R-:W-:Y:S01]  /*5e40*/  IMAD.MOV.U32 R75, RZ, RZ, RZ ;  /* 0x000000ffff4b7224 */ /* 0x000fe200078e00ff */
[----:B------:R-:W-:Y:S01]  /*5e50*/  ISETP.NE.AND P1, PT, R47, RZ, PT ;  /* 0x000000ff2f00720c */ /* 0x000fe20003f25270 */
[----:B------:R-:W-:Y:S01]  /*5e60*/  BSSY B0, `(.L_x_97) ;  /* 0x000000c000007945 */ /* 0x000fe20003800000 */
[----:B------:R-:W-:Y:S02]  /*5e70*/  CS2R R50, SRZ ;  /* 0x0000000000327805 */ /* 0x000fe4000001ff00 */
[----:B------:R-:W-:Y:S02]  /*5e80*/  CS2R R48, SRZ ;  /* 0x0000000000307805 */ /* 0x000fe4000001ff00 */
[----:B------:R-:W-:Y:S02]  /*5e90*/  CS2R R58, SRZ ;  /* 0x00000000003a7805 */ /* 0x000fe4000001ff00 */
[----:B------:R-:W-:Y:S02]  /*5ea0*/  CS2R R56, SRZ ;  /* 0x0000000000387805 */ /* 0x000fe4000001ff00 */
[----:B------:R-:W-:Y:S02]  /*5eb0*/  CS2R R66, SRZ ;  /* 0x0000000000427805 */ /* 0x000fe4000001ff00 */
[----:B------:R-:W-:Y:S02]  /*5ec0*/  CS2R R64, SRZ ;  /* 0x0000000000407805 */ /* 0x000fe4000001ff00 */
[----:B------:R-:W-:Y:S01]  /*5ed0*/  CS2R R72, SRZ ;  /* 0x0000000000487805 */ /* 0x000fe2000001ff00 */
[----:B------:R-:W-:Y:S06]  /*5ee0*/  @P1 BRA `(.L_x_98) ;  /* 0x00000000000c1947 */ /* 0x000fec0003800000 */
[----:B------:R-:W-:Y:S04]  /*5ef0*/  SHF.L.U32 R3, R90, 0x1f, RZ ;  /* 0x0000001f5a037819 */ /* 0x000fe800000006ff */
[----:B------:R-:W1:Y:S02]  /*5f00*/  SYNCS.PHASECHK.TRANS64.TRYWAIT P1, [UR44+0x20], R3 ;  /* 0x00002003ff0075a7 */ /* 0x000e64000802112c */
[----:B-1----:R-:W-:Y:S05]  /*5f10*/  @!P1 BRA `(.L_x_99) ;  /* 0x0000003c00489947 */ /* 0x002fea0003800000 */
.L_x_98:
[----:B------:R-:W-:Y:S05]  /*5f20*/  BSYNC B0 ;  /* 0x0000000000007941 */ /* 0x000fea0003800000 */
.L_x_97:
[----:B------:R-:W-:Y:S01]  /*5f30*/  ISETP.NE.AND P1, PT, R60, RZ, PT ;  /* 0x000000ff3c00720c */ /* 0x000fe20003f25270 */
[----:B------:R-:W-:Y:S11]  /*5f40*/  HFMA2 R46, -RZ, RZ, 0, 5.9604644775390625e-08 ;  /* 0x00000001ff2e7431 */ /* 0x000ff600000001ff */
[----:B------:R-:W-:Y:S01]  /*5f50*/  @!UPT UIADD3 URZ, UPT, UPT, URZ, URZ, URZ ;  /* 0x000000fffffff290 */ /* 0x000fe2000fffe0ff */
[----:B------:R2:W1:Y:S04]  /*5f60*/  @P1 LDS.128 R48, [R93] ;  /* 0x000000005d301984 */ /* 0x0004680000000c00 */
[----:B------:R2:W1:Y:S04]  /*5f70*/  @P1 LDS.128 R56, [R92+0x10] ;  /* 0x000010005c381984 */ /* 0x0004680000000c00 */
[----:B------:R2:W1:Y:S04]  /*5f80*/  @P1 LDS.128 R64, [R91+0x20] ;  /* 0x000020005b401984 */ /* 0x0004680000000c00 */
[----:B------:R2:W1:Y:S02]  /*5f90*/  @P1 LDS.128 R72, [R87+0x30] ;  /* 0x0000300057481984 */ /* 0x0004640000000c00 */
.L_x_96:
[----:B------:R-:W-:Y:S05]  /*5fa0*/  BSYNC B1 ;  /* 0x0000000000017941 */ /* 0x000fea0003800000 */
.L_x_95:
[----:B-1----:R-:W-:Y:S04]  /*5fb0*/  SHF.R.U32.HI R2, RZ, 0x15, R39 ;  /* 0x00000015ff027819 */ /* 0x002fe80000011627 */
[----:B------:R-:W-:Y:S01]  /*5fc0*/  LOP3.LUT P1, RZ, R2, 0x3, R81, 0x48, !PT ;  /* 0x0000000302ff7812 */ /* 0x000fe20007824851 */
[----:B------:R-:W-:Y:S01]  /*5fd0*/  @!UPT UIADD3 URZ, UPT, UPT, URZ, URZ, URZ ;  /* 0x000000fffffff290 */ /* 0x000fe2000fffe0ff */
[----:B----4-:R-:W-:Y:S11]  /*5fe0*/  @P0 BRA `(.L_x_100) ;  /* 0x0000000000080947 */ /* 0x010ff60003800000 */
[----:B------:R-:W1:Y:S02]  /*5ff0*/  SYNCS.PHASECHK.TRANS64.TRYWAIT P0, [R99+URZ+0x90], R0 ;  /* 0x00009000630075a7 */ /* 0x000e6400080011ff */
[----:B-1----:R-:W-:Y:S05]  /*6000*/  @!P0 BRA `(.L_x_101) ;  /* 0x0000003c00248947 */ /* 0x002fea0003800000 */
.L_x_100:
[----:B------:R-:W-:Y:S05]  /*6010*/  @!P1 BRA `(.L_x_102) ;  /* 0x0000000000409947 */ /* 0x000fea0003800000 */
[----:B------:R-:W4:Y:S01]  /*6020*/  LDCU.64 UR8, c[0x4][0x70] ;  /* 0x01000e00ff0877ac */ /* 0x000f220008000a00 */
[----:B------:R-:W-:Y:S01]  /*6030*/  MOV R3, 0x0 ;  /* 0x0000000000037802 */ /* 0x000fe20000000f00 */
[----:B------:R-:W-:Y:S02]  /*6040*/  HFMA2 R12, -RZ, RZ, 0, 5.9604644775390625e-08 ;  /* 0x00000001ff0c7431 */ /* 0x000fe400000001ff */
[----:B------:R-:W-:Y:S02]  /*6050*/  IMAD.MOV.U32 R8, RZ, RZ, 0x192 ;  /* 0x00000192ff087424 */ /* 0x000fe400078e00ff */
[----:B------:R-:W-:Y:S01]  /*6060*/  IMAD.MOV.U32 R13, RZ, RZ, RZ ;  /* 0x000000ffff0d7224 */ /* 0x000fe200078e00ff */
[----:B------:R-:W5:Y:S01]  /*6070*/  LDCU.64 UR6, c[0x4][0x78] ;  /* 0x01000f00ff0677ac */ /* 0x000f620008000a00 */
[----:B------:R-:W1:Y:S01]  /*6080*/  LDC.64 R2, c[0x4][R3] ;  /* 0x0100000003027b82 */ /* 0x000e620000000a00 */
[----:B------:R-:W2:Y:S01]  /*6090*/  LDCU.64 UR4, c[0x4][0x10] ;  /* 0x01000200ff0477ac */ /* 0x000ea20008000a00 */
[----:B----4-:R-:W-:Y:S01]  /*60a0*/  MOV R5, UR9 ;  /* 0x0000000900057c02 */ /* 0x010fe20008000f00 */
[----:B------:R-:W-:Y:S01]  /*60b0*/  IMAD.U32 R4, RZ, RZ, UR8 ;  /* 0x00000008ff047e24 */ /* 0x000fe2000f8e00ff */
[----:B-----5:R-:W-:Y:S01]  /*60c0*/  MOV R7, UR7 ;  /* 0x0000000700077c02 */ /* 0x020fe20008000f00 */
[----:B------:R-:W-:Y:S01]  /*60d0*/  IMAD.U32 R6, RZ, RZ, UR6 ;  /* 0x00000006ff067e24 */ /* 0x000fe2000f8e00ff */
[----:B--2---:R-:W-:Y:S01]  /*60e0*/  MOV R11, UR5 ;  /* 0x00000005000b7c02 */ /* 0x004fe20008000f00 */
[----:B------:R-:W-:Y:S02]  /*60f0*/  IMAD.U32 R10, RZ, RZ, UR4 ;  /* 0x00000004ff0a7e24 */ /* 0x000fe4000f8e00ff */
[----:B------:R-:W-:Y:S07]  /*6100*/  LEPC R20, `(.L_x_102) ;  /* 0x000000001014794e */ /* 0x000fee0000000000 */
[----:B-1-3--:R-:W-:Y:S05]  /*6110*/  CALL.ABS.NOINC R2 ;  /* 0x0000000002007343 */ /* 0x00afea0003c00000 */
.L_x_102:
[----:B------:R-:W-:Y:S05]  /*6120*/  WARPSYNC.ALL ;  /* 0x0000000000007948 */ /* 0x000fea0003800000 */
[----:B------:R-:W-:Y:S01]  /*6130*/  R2UR UR4, R39 ;  /* 0x00000000270472ca */ /* 0x000fe200000e0000 */
[--C-:B------:R-:W-:Y:S01]  /*6140*/  HADD2.F32 R40, -RZ, R48.reuse.H0_H0 ;  /* 0x20000030ff287230 */ /* 0x100fe20000004100 */
[----:B------:R-:W-:Y:S01]  /*6150*/  ISETP.NE.AND P0, PT, R95, RZ, PT ;  /* 0x000000ff5f00720c */ /* 0x000fe20003f05270 */
[----:B------:R-:W-:Y:S01]  /*6160*/  HADD2.F32 R43, -RZ, R48.H1_H1 ;  /* 0x30000030ff2b7230 */ /* 0x000fe20000004100 */
[----:B------:R-:W-:Y:S01]  /*6170*/  BSSY.RECONVERGENT B0, `(.L_x_103) ;  /* 0x0000086000007945 */ /* 0x000fe20003800200 */
[----:B------:R-:W-:Y:S02]  /*6180*/  HADD2.F32 R42, -RZ, R49.H0_H0 ;  /* 0x20000031ff2a7230 */ /* 0x000fe40000004100 */
[----:B------:R-:W-:Y:S02]  /*6190*/  HADD2.F32 R45, -RZ, R51.H0_H0 ;  /* 0x20000033ff2d7230 */ /* 0x000fe40000004100 */
[----:B------:R-:W-:Y:S04]  /*61a0*/  HADD2.F32 R44, -RZ, R75.H1_H1 ;  /* 0x3000004bff2c7230 */ /* 0x000fe80000004100 */
[----:B------:R-:W1:Y:S02]  /*61b0*/  LDTM.x32 R4, tmem[UR4] ;  /* 0x00000004000479ee */ /* 0x000e6400082c0000 */
[C---:B-1-3--:R-:W-:Y:S01]  /*61c0*/  FMUL R0, R38.reuse, R4 ;  /* 0x0000000426007220 */ /* 0x04afe20000400000 */
[C---:B------:R-:W-:Y:S01]  /*61d0*/  FMUL R2, R38.reuse, R5 ;  /* 0x0000000526027220 */ /* 0x040fe20000400000 */
[C---:B------:R-:W-:Y:S01]  /*61e0*/  FMUL R3, R38.reuse, R6 ;  /* 0x0000000626037220 */ /* 0x040fe20000400000 */
[C---:B------:R-:W-:Y:S01]  /*61f0*/  FMUL R7, R38.reuse, R7 ;  /* 0x0000000726077220 */ /* 0x040fe20000400000 */
[C---:B------:R-:W-:Y:S01]  /*6200*/  FFMA R0, R41.reuse, R40, R0 ;  /* 0x0000002829007223 */ /* 0x040fe20000000000 */
[----:B------:R-:W-:Y:S02]  /*6210*/  HADD2.F32 R40, -RZ, R49.H1_H1 ;  /* 0x30000031ff287230 */ /* 0x000fe40000004100 */
[C---:B------:R-:W-:Y:S01]  /*6220*/  FFMA R2, R41.reuse, R43, R2 ;  /* 0x0000002b29027223 */ /* 0x040fe20000000002 */
[C---:B------:R-:W-:Y:S01]  /*6230*/  FFMA R3, R41.reuse, R42, R3 ;  /* 0x0000002a29037223 */ /* 0x040fe20000000003 */
[--C-:B------:R-:W-:Y:S02]  /*6240*/  HADD2.F32 R43, -RZ, R50.reuse.H0_H0 ;  /* 0x20000032ff2b7230 */ /* 0x100fe40000004100 */
[----:B------:R-:W-:Y:S01]  /*6250*/  FMUL R4, R38, R8 ;  /* 0x0000000826047220 */ /* 0x000fe20000400000 */
[----:B------:R-:W-:Y:S01]  /*6260*/  HADD2.F32 R42, -RZ, R50.H1_H1 ;  /* 0x30000032ff2a7230 */ /* 0x000fe20000004100 */
[----:B------:R-:W-:Y:S01]  /*6270*/  F2FP.F16.F32.PACK_AB R52, R2, R0 ;  /* 0x000000000234723e */ /* 0x000fe200000000ff */
[C---:B------:R-:W-:Y:S01]  /*6280*/  FFMA R7, R41.reuse, R40, R7 ;  /* 0x0000002829077223 */ /* 0x040fe20000000007 */
[----:B------:R-:W-:Y:S01]  /*6290*/  FFMA R4, R41, R43, R4 ;  /* 0x0000002b29047223 */ /* 0x000fe20000000004 */
[C---:B------:R-:W-:Y:S01]  /*62a0*/  FMUL R5, R38.reuse, R9 ;  /* 0x0000000926057220 */ /* 0x040fe20000400000 */
[C---:B------:R-:W-:Y:S01]  /*62b0*/  FMUL R6, R38.reuse, R10 ;  /* 0x0000000a26067220 */ /* 0x040fe20000400000 */
[----:B------:R-:W-:Y:S01]  /*62c0*/  HADD2.F32 R40, -RZ, R51.H1_H1 ;  /* 0x30000033ff287230 */ /* 0x000fe20000004100 */
[----:B------:R-:W-:Y:S01]  /*62d0*/  F2FP.F16.F32.PACK_AB R53, R7, R3 ;  /* 0x000000030735723e */ /* 0x000fe200000000ff */
[C---:B------:R-:W-:Y:S01]  /*62e0*/  FFMA R5, R41.reuse, R42, R5 ;  /* 0x0000002a29057223 */ /* 0x040fe20000000005 */
[----:B------:R-:W-:Y:S01]  /*62f0*/  FFMA R6, R41, R45, R6 ;  /* 0x0000002d29067223 */ /* 0x000fe20000000006 */
[C---:B------:R-:W-:Y:S01]  /*6300*/  FMUL R11, R38.reuse, R11 ;  /* 0x0000000b260b7220 */ /* 0x040fe20000400000 */
[--C-:B------:R-:W-:Y:S02]  /*6310*/  HADD2.F32 R43, -RZ, R56.reuse.H0_H0 ;  /* 0x20000038ff2b7230 */ /* 0x100fe40000004100 */
[C---:B------:R-:W-:Y:S01]  /*6320*/  FMUL R8, R38.reuse, R12 ;  /* 0x0000000c26087220 */ /* 0x040fe20000400000 */
[----:B------:R-:W-:Y:S01]  /*6330*/  F2FP.F16.F32.PACK_AB R54, R5, R4 ;  /* 0x000000040536723e */ /* 0x000fe200000000ff */
[C---:B------:R-:W-:Y:S01]  /*6340*/  FFMA R11, R41.reuse, R40, R11 ;  /* 0x00000028290b7223 */ /* 0x040fe2000000000b */
[----:B------:R-:W-:Y:S02]  /*6350*/  HADD2.F32 R40, -RZ, R56.H1_H1 ;  /* 0x30000038ff287230 */ /* 0x000fe40000004100 */
[----:B------:R-:W-:Y:S01]  /*6360*/  FFMA R8, R41, R43, R8 ;  /* 0x0000002b29087223 */ /* 0x000fe20000000008 */
[C---:B------:R-:W-:Y:S01]  /*6370*/  FMUL R9, R38.reuse, R13 ;  /* 0x0000000d26097220 */ /* 0x040fe20000400000 */
[--C-:B------:R-:W-:Y:S01]  /*6380*/  HADD2.F32 R45, -RZ, R57.reuse.H0_H0 ;  /* 0x20000039ff2d7230 */ /* 0x100fe20000004100 */
[----:B------:R-:W-:Y:S01]  /*6390*/  F2FP.F16.F32.PACK_AB R55, R11, R6 ;  /* 0x000000060b37723e */ /* 0x000fe200000000ff */
[C---:B------:R-:W-:Y:S01]  /*63a0*/  FMUL R10, R38.reuse, R14 ;  /* 0x0000000e260a7220 */ /* 0x040fe20000400000 */
[----:B------:R-:W-:Y:S02]  /*63b0*/  HADD2.F32 R42, -RZ, R57.H1_H1 ;  /* 0x30000039ff2a7230 */ /* 0x000fe40000004100 */
[C---:B------:R-:W-:Y:S01]  /*63c0*/  FFMA R9, R41.reuse, R40, R9 ;  /* 0x0000002829097223 */ /* 0x040fe20000000009 */
[C---:B------:R-:W-:Y:S01]  /*63d0*/  FMUL R15, R38.reuse, R15 ;  /* 0x0000000f260f7220 */ /* 0x040fe20000400000 */
[----:B------:R1:W-:Y:S01]  /*63e0*/  STS.128 [R93], R52 ;  /* 0x000000345d007388 */ /* 0x0003e20000000c00 */
[----:B------:R-:W-:Y:S01]  /*63f0*/  FFMA R10, R41, R45, R10 ;  /* 0x0000002d290a7223 */ /* 0x000fe2000000000a */
[--C-:B------:R-:W-:Y:S01]  /*6400*/  HADD2.F32 R40, -RZ, R58.reuse.H0_H0 ;  /* 0x2000003aff287230 */ /* 0x100fe20000004100 */
[----:B------:R-:W-:Y:S01]  /*6410*/  F2FP.F16.F32.PACK_AB R68, R9, R8 ;  /* 0x000000080944723e */ /* 0x000fe200000000ff */
[----:B------:R-:W-:Y:S01]  /*6420*/  FFMA R15, R41, R42, R15 ;  /* 0x0000002a290f7223 */ /* 0x000fe2000000000f */
[C---:B------:R-:W-:Y:S01]  /*6430*/  FMUL R12, R38.reuse, R16 ;  /* 0x00000010260c7220 */ /* 0x040fe20000400000 */
[----:B------:R-:W-:Y:S02]  /*6440*/  HADD2.F32 R42, -RZ, R58.H1_H1 ;  /* 0x3000003aff2a7230 */ /* 0x000fe40000004100 */
[C---:B------:R-:W-:Y:S01]  /*6450*/  FMUL R13, R38.reuse, R17 ;  /* 0x00000011260d7220 */ /* 0x040fe20000400000 */
[--C-:B------:R-:W-:Y:S01]  /*6460*/  HADD2.F32 R43, -RZ, R59.reuse.H0_H0 ;  /* 0x2000003bff2b7230 */ /* 0x100fe20000004100 */
[----:B------:R-:W-:Y:S01]  /*6470*/  F2FP.F16.F32.PACK_AB R69, R15, R10 ;  /* 0x0000000a0f45723e */ /* 0x000fe200000000ff */
[C---:B------:R-:W-:Y:S01]  /*6480*/  FFMA R12, R41.reuse, R40, R12 ;  /* 0x00000028290c7223 */ /* 0x040fe2000000000c */
[C---:B------:R-:W-:Y:S01]  /*6490*/  FFMA R13, R41.reuse, R42, R13 ;  /* 0x0000002a290d7223 */ /* 0x040fe2000000000d */
[C---:B------:R-:W-:Y:S01]  /*64a0*/  FMUL R14, R38.reuse, R18 ;  /* 0x00000012260e7220 */ /* 0x040fe20000400000 */
[----:B------:R-:W-:Y:S02]  /*64b0*/  HADD2.F32 R40, -RZ, R59.H1_H1 ;  /* 0x3000003bff287230 */ /* 0x000fe40000004100 */
[C---:B------:R-:W-:Y:S01]  /*64c0*/  FMUL R19, R38.reuse, R19 ;  /* 0x0000001326137220 */ /* 0x040fe20000400000 */
[C---:B------:R-:W-:Y:S01]  /*64d0*/  FMUL R16, R38.reuse, R20 ;  /* 0x0000001426107220 */ /* 0x040fe20000400000 */
[C---:B------:R-:W-:Y:S01]  /*64e0*/  FFMA R14, R41.reuse, R43, R14 ;  /* 0x0000002b290e7223 */ /* 0x040fe2000000000e */
[--C-:B------:R-:W-:Y:S02]  /*64f0*/  HADD2.F32 R43, -RZ, R64.reuse.H0_H0 ;  /* 0x20000040ff2b7230 */ /* 0x100fe40000004100 */
[C---:B------:R-:W-:Y:S01]  /*6500*/  FFMA R19, R41.reuse, R40, R19 ;  /* 0x0000002829137223 */ /* 0x040fe20000000013 */
[----:B------:R-:W-:Y:S02]  /*6510*/  HADD2.F32 R42, -RZ, R64.H1_H1 ;  /* 0x30000040ff2a7230 */ /* 0x000fe40000004100 */
[C---:B------:R-:W-:Y:S01]  /*6520*/  FMUL R17, R38.reuse, R21 ;  /* 0x0000001526117220 */ /* 0x040fe20000400000 */
[--C-:B------:R-:W-:Y:S02]  /*6530*/  HADD2.F32 R45, -RZ, R65.reuse.H0_H0 ;  /* 0x20000041ff2d7230 */ /* 0x100fe40000004100 */
[C---:B------:R-:W-:Y:S01]  /*6540*/  FMUL R18, R38.reuse, R22 ;  /* 0x0000001626127220 */ /* 0x040fe20000400000 */
[----:B------:R-:W-:Y:S02]  /*6550*/  HADD2.F32 R40, -RZ, R65.H1_H1 ;  /* 0x30000041ff287230 */ /* 0x000fe40000004100 */
[C---:B------:R-:W-:Y:S01]  /*6560*/  FMUL R23, R38.reuse, R23 ;  /* 0x0000001726177220 */ /* 0x040fe20000400000 */
[C---:B------:R-:W-:Y:S01]  /*6570*/  FFMA R16, R41.reuse, R43, R16 ;  /* 0x0000002b29107223 */ /* 0x040fe20000000010 */
[C---:B------:R-:W-:Y:S01]  /*6580*/  FFMA R17, R41.reuse, R42, R17 ;  /* 0x0000002a29117223 */ /* 0x040fe20000000011 */
[C---:B------:R-:W-:Y:S01]  /*6590*/  FFMA R18, R41.reuse, R45, R18 ;  /* 0x0000002d29127223 */ /* 0x040fe20000000012 */
[C---:B------:R-:W-:Y:S01]  /*65a0*/  FFMA R23, R41.reuse, R40, R23 ;  /* 0x0000002829177223 */ /* 0x040fe20000000017 */
[--C-:B------:R-:W-:Y:S02]  /*65b0*/  HADD2.F32 R43, -RZ, R66.reuse.H0_H0 ;  /* 0x20000042ff2b7230 */ /* 0x100fe40000004100 */
[C---:B------:R-:W-:Y:S01]  /*65c0*/  FMUL R20, R38.reuse, R24 ;  /* 0x0000001826147220 */ /* 0x040fe20000400000 */
        /* <DEDUP_REMOVED lines=9> */
[----:B------:R-:W-:Y:S01]  /*6660*/  FFMA R27, R41, R42, R27 ;  /* 0x0000002a291b7223 */ /* 0x000fe2000000001b */
[--C-:B------:R-:W-:Y:S02]  /*6670*/  HADD2.F32 R40, -RZ, R72.reuse.H0_H0 ;  /* 0x20000048ff287230 */ /* 0x100fe40000004100 */
[C---:B------:R-:W-:Y:S01]  /*6680*/  FMUL R24, R38.reuse, R28 ;  /* 0x0000001c26187220 */ /* 0x040fe20000400000 */
[----:B------:R-:W-:Y:S02]  /*6690*/  HADD2.F32 R42, -RZ, R72.H1_H1 ;  /* 0x30000048ff2a7230 */ /* 0x000fe40000004100 */
[C---:B------:R-:W-:Y:S01]  /*66a0*/  FMUL R25, R38.reuse, R29 ;  /* 0x0000001d26197220 */ /* 0x040fe20000400000 */
[--C-:B------:R-:W-:Y:S02]  /*66b0*/  HADD2.F32 R43, -RZ, R73.reuse.H0_H0 ;  /* 0x20000049ff2b7230 */ /* 0x100fe40000004100 */
[C---:B------:R-:W-:Y:S01]  /*66c0*/  FMUL R26, R38.reuse, R30 ;  /* 0x0000001e261a7220 */ /* 0x040fe20000400000 */
[----:B------:R-:W-:Y:S01]  /*66d0*/  F2FP.F16.F32.PACK_AB R70, R13, R12 ;  /* 0x0000000c0d46723e */ /* 0x000fe200000000ff */
[----:B------:R-:W-:Y:S01]  /*66e0*/  FFMA R24, R41, R40, R24 ;  /* 0x0000002829187223 */ /* 0x000fe20000000018 */
[----:B------:R-:W-:Y:S01]  /*66f0*/  F2FP.F16.F32.PACK_AB R71, R19, R14 ;  /* 0x0000000e1347723e */ /* 0x000fe200000000ff */
[C---:B------:R-:W-:Y:S01]  /*6700*/  FFMA R25, R41.reuse, R42, R25 ;  /* 0x0000002a29197223 */ /* 0x040fe20000000019 */
[C---:B------:R-:W-:Y:S01]  /*6710*/  FFMA R26, R41.reuse, R43, R26 ;  /* 0x0000002b291a7223 */ /* 0x040fe2000000001a */
[----:B------:R-:W-:Y:S02]  /*6720*/  HADD2.F32 R40, -RZ, R73.H1_H1 ;  /* 0x30000049ff287230 */ /* 0x000fe40000004100 */
[C---:B------:R-:W-:Y:S01]  /*6730*/  FMUL R31, R38.reuse, R31 ;  /* 0x0000001f261f7220 */ /* 0x040fe20000400000 */
[----:B------:R1:W-:Y:S01]  /*6740*/  STS.128 [R92+0x10], R68 ;  /* 0x000010445c007388 */ /* 0x0003e20000000c00 */
[--C-:B------:R-:W-:Y:S02]  /*6750*/  HADD2.F32 R43, -RZ, R74.reuse.H0_H0 ;  /* 0x2000004aff2b7230 */ /* 0x100fe40000004100 */
[C---:B------:R-:W-:Y:S01]  /*6760*/  FMUL R28, R38.reuse, R32 ;  /* 0x00000020261c7220 */ /* 0x040fe20000400000 */
[----:B------:R-:W-:Y:S02]  /*6770*/  HADD2.F32 R42, -RZ, R74.H1_H1 ;  /* 0x3000004aff2a7230 */ /* 0x000fe40000004100 */
[C---:B------:R-:W-:Y:S01]  /*6780*/  FMUL R29, R38.reuse, R33 ;  /* 0x00000021261d7220 */ /* 0x040fe20000400000 */
[----:B------:R-:W-:Y:S02]  /*6790*/  HADD2.F32 R45, -RZ, R75.H0_H0 ;  /* 0x2000004bff2d7230 */ /* 0x000fe40000004100 */
[C---:B------:R-:W-:Y:S01]  /*67a0*/  FMUL R30, R38.reuse, R34 ;  /* 0x00000022261e7220 */ /* 0x040fe20000400000 */
[----:B------:R-:W-:Y:S01]  /*67b0*/  FFMA R31, R41, R40, R31 ;  /* 0x00000028291f7223 */ /* 0x000fe2000000001f */
[----:B------:R-:W-:Y:S01]  /*67c0*/  FMUL R35, R38, R35 ;  /* 0x0000002326237220 */ /* 0x000fe20000400000 */
[----:B------:R-:W-:Y:S01]  /*67d0*/  F2FP.F16.F32.PACK_AB R100, R17, R16 ;  /* 0x000000101164723e */ /* 0x000fe200000000ff */
[----:B------:R-:W-:Y:S01]  /*67e0*/  FFMA R28, R41, R43, R28 ;  /* 0x0000002b291c7223 */ /* 0x000fe2000000001c */
[----:B------:R-:W-:Y:S01]  /*67f0*/  F2FP.F16.F32.PACK_AB R101, R23, R18 ;  /* 0x000000121765723e */ /* 0x000fe200000000ff */
[----:B------:R-:W-:Y:S01]  /*6800*/  FFMA R29, R41, R42, R29 ;  /* 0x0000002a291d7223 */ /* 0x000fe2000000001d */
[----:B------:R-:W-:Y:S01]  /*6810*/  F2FP.F16.F32.PACK_AB R102, R21, R20 ;  /* 0x000000141566723e */ /* 0x000fe200000000ff */
[----:B------:R-:W-:Y:S01]  /*6820*/  FFMA R30, R41, R45, R30 ;  /* 0x0000002d291e7223 */ /* 0x000fe2000000001e */
[----:B------:R-:W-:Y:S01]  /*6830*/  F2FP.F16.F32.PACK_AB R103, R27, R22 ;  /* 0x000000161b67723e */ /* 0x000fe200000000ff */
[----:B------:R-:W-:Y:S01]  /*6840*/  FFMA R35, R41, R44, R35 ;  /* 0x0000002c29237223 */ /* 0x000fe20000000023 */
[----:B------:R-:W-:Y:S02]  /*6850*/  F2FP.F16.F32.PACK_AB R104, R25, R24 ;  /* 0x000000181968723e */ /* 0x000fe400000000ff */
[----:B------:R-:W-:Y:S01]  /*6860*/  F2FP.F16.F32.PACK_AB R105, R31, R26 ;  /* 0x0000001a1f69723e */ /* 0x000fe200000000ff */
[----:B------:R1:W-:Y:S01]  /*6870*/  STS.128 [R91+0x20], R100 ;  /* 0x000020645b007388 */ /* 0x0003e20000000c00 */
[----:B------:R-:W-:Y:S02]  /*6880*/  F2FP.F16.F32.PACK_AB R106, R29, R28 ;  /* 0x0000001c1d6a723e */ /* 0x000fe400000000ff */
[----:B------:R-:W-:Y:S05]  /*6890*/  F2FP.F16.F32.PACK_AB R107, R35, R30 ;  /* 0x0000001e236b723e */ /* 0x000fea00000000ff */
[----:B------:R1:W-:Y:S01]  /*68a0*/  STS.128 [R87+0x30], R104 ;  /* 0x0000306857007388 */ /* 0x0003e20000000c00 */
[----:B------:R-:W-:Y:S01]  /*68b0*/  @!PT LDS RZ, [RZ] ;  /* 0x00000000fffff984 */ /* 0x000fe20000000800 */
[----:B------:R-:W-:Y:S01]  /*68c0*/  @!PT LDS RZ, [RZ] ;  /* 0x00000000fffff984 */ /* 0x000fe20000000800 */
[----:B------:R-:W-:Y:S01]  /*68d0*/  @!PT LDS RZ, [RZ] ;  /* 0x00000000fffff984 */ /* 0x000fe20000000800 */
[----:B------:R-:W-:Y:S01]  /*68e0*/  @!PT LDS RZ, [RZ] ;  /* 0x00000000fffff984 */ /* 0x000fe20000000800 */
[----:B------:R3:W-:Y:S07]  /*68f0*/  MEMBAR.ALL.CTA ;  /* 0x0000000000007992 */ /* 0x0007ee0000008000 */
[----:B---3--:R-:W3:Y:S02]  /*6900*/  FENCE.VIEW.ASYNC.S ;  /* 0x00000000000073c6 */ /* 0x008ee40000000000 */
[----:B---3--:R-:W-:Y:S06]  /*6910*/  BAR.SYNC.DEFER_BLOCKING 0x1, 0x80 ;  /* 0x0042000000007b1d */ /* 0x008fec0000010000 */
[----:B------:R-:W-:Y:S05]  /*6920*/  @P0 BRA `(.L_x_104) ;  /* 0x0000000000280947 */ /* 0x000fea0003800000 */
[----:B------:R-:W3:Y:S01]  /*6930*/  LDCU.64 UR6, c[0x0][0x348] ;  /* 0x00006900ff0677ac */ /* 0x000ee20008000a00 */
[----:B------:R-:W-:Y:S01]  /*6940*/  UIADD3 UR4, UPT, UPT, UR44, 0x200, URZ ;  /* 0x000002002c047890 */ /* 0x000fe2000fffe0ff */
[----:B------:R-:W-:Y:S05]  /*6950*/  UMOV UR51, UR36 ;  /* 0x0000002400337c82 */ /* 0x000fea0008000000 */
[----:B------:R-:W-:Y:S04]  /*6960*/  MOV R84, UR4 ;  /* 0x0000000400547c02 */ /* 0x000fe80008000f00 */
[----:B------:R-:W-:Y:S01]  /*6970*/  R2UR UR48, R84 ;  /* 0x00000000543072ca */ /* 0x000fe200000e0000 */
[----:B---3--:R-:W-:Y:S04]  /*6980*/  UIADD3 UR4, UP0, UPT, UR6, 0x680, URZ ;  /* 0x0000068006047890 */ /* 0x008fe8000ff1e0ff */
[----:B------:R-:W-:Y:S09]  /*6990*/  UIADD3.X UR5, UPT, UPT, URZ, UR7, URZ, UP0, !UPT ;  /* 0x00000007ff057290 */ /* 0x000ff200087fe4ff */
[----:B------:R3:W-:Y:S01]  /*69a0*/  UTMASTG.3D [UR48], [UR4] ;  /* 0x00000030040073b5 */ /* 0x0007e20008010000 */
[----:B------:R0:W-:Y:S01]  /*69b0*/  UTMACMDFLUSH ;  /* 0x00000000000079b7 */ /* 0x0001e20000000000 */
[----:B---3--:R-:W-:Y:S04]  /*69c0*/  DEPBAR.LE SB0, 0x1 ;  /* 0x000080400000791a */ /* 0x008fe80000000000 */
.L_x_104:
[----:B------:R-:W-:Y:S05]  /*69d0*/  BSYNC.RECONVERGENT B0 ;  /* 0x0000000000007941 */ /* 0x000fea0003800200 */
.L_x_103:
[----:B------:R-:W-:Y:S01]  /*69e0*/  BAR.SYNC.DEFER_BLOCKING 0x1, 0x80 ;  /* 0x0042000000007b1d */ /* 0x000fe20000010000 */
[----:B------:R-:W-:Y:S01]  /*69f0*/  ISETP.NE.AND P1, PT, R98, RZ, PT ;  /* 0x000000ff6200720c */ /* 0x000fe20003f25270 */
[----:B------:R-:W-:Y:S01]  /*6a00*/  UISETP.NE.AND UP0, UPT, UR52, URZ, UPT ;  /* 0x000000ff3400728c */ /* 0x000fe2000bf05270 */
[----:B------:R-:W-:Y:S11]  /*6a10*/  LEA R3, R46, UR44, 0x3 ;  /* 0x0000002c2e037c11 */ /* 0x000ff6000f8e18ff */
[----:B------:R-:W-:Y:S01]  /*6a20*/  @P1 SHF.L.U32 R2, R90, 0x1f, RZ ;  /* 0x0000001f5a021819 */ /* 0x000fe200000006ff */
[----:B------:R-:W-:Y:S06]  /*6a30*/  BRA.U !UP0, `(.L_x_105) ;  /* 0x0000000108247547 */ /* 0x000fec000b800000 */
[----:B------:R-:W-:Y:S01]  /*6a40*/  IMAD.U32 R5, RZ, RZ, UR46 ;  /* 0x0000002eff057e24 */ /* 0x000fe2000f8e00ff */
[----:B------:R-:W-:Y:S01]  /*6a50*/  MOV R0, UR47 ;  /* 0x0000002f00007c02 */ /* 0x000fe20008000f00 */
[----:B------:R-:W-:Y:S03]  /*6a60*/  UIADD3 UR4, UPT, UPT, UR46, 0x1, URZ ;  /* 0x000000012e047890 */ /* 0x000fe6000fffe0ff */
[----:B------:R-:W-:Y:S01]  /*6a70*/  @P1 LEA R5, R5, UR44, 0x3 ;  /* 0x0000002c05051c11 */ /* 0x000fe2000f8e18ff */
[----:B------:R-:W-:Y:S04]  /*6a80*/  UISETP.NE.AND UP0, UPT, UR4, 0x4, UPT ;  /* 0x000000040400788c */ /* 0x000fe8000bf05270 */
[----:B------:R-:W-:Y:S01]  /*6a90*/  @P1 VIADD R5, R5, 0x40 ;  /* 0x0000004005051836 */ /* 0x000fe20000000000 */
[----:B------:R-:W-:Y:S04]  /*6aa0*/  USEL UR46, UR4, URZ, UP0 ;  /* 0x000000ff042e7287 */ /* 0x000fe80008000000 */
[----:B------:R-:W-:Y:S04]  /*6ab0*/  @P1 PRMT R0, R0, 0x654, R5 ;  /* 0x0000065400001816 */ /* 0x000fe80000000005 */
[----:B------:R3:W-:Y:S04]  /*6ac0*/  @P1 SYNCS.ARRIVE.TRANS64.RED.A1T0 RZ, [R0+URZ], RZ ;  /* 0x000000ff00ff19a7 */ /* 0x0007e800081004ff */
.L_x_105:
[----:B------:R-:W4:Y:S01]  /*6ad0*/  @P1 SYNCS.PHASECHK.TRANS64.TRYWAIT P0, [R3+URZ+0x20], R2 ;  /* 0x00002002030015a7 */ /* 0x000f2200080011ff */
[----:B------:R-:W-:Y:S01]  /*6ae0*/  BSSY B1, `(.L_x_106) ;  /* 0x0000016000017945 */ /* 0x000fe20003800000 */
[----:B----4-:R-:W-:Y:S03]  /*6af0*/  @P1 SEL R47, RZ, 0x1, !P0 ;  /* 0x00000001ff2f1807 */ /* 0x010fe60004000000 */
[----:B------:R-:W-:Y:S05]  /*6b00*/  @!P1 BRA `(.L_x_107) ;  /* 0x00000000004c9947 */ /* 0x000fea0003800000 */
[----:B------:R-:W-:Y:S01]  /*6b10*/  ISETP.NE.AND P0, PT, R47, RZ, PT ;  /* 0x000000ff2f00720c */ /* 0x000fe20003f05270 */
[----:B------:R-:W-:Y:S01]  /*6b20*/  BSSY B0, `(.L_x_108) ;  /* 0x000000b000007945 */ /* 0x000fe20003800000 */
[----:B------:R-:W-:Y:S11]  /*6b30*/  ISETP.NE.AND P1, PT, R60, RZ, PT ;  /* 0x000000ff3c00720c */ /* 0x000ff60003f25270 */
[----:B------:R-:W-:Y:S02]  /*6b40*/  @!UPT UIADD3 URZ, UPT, UPT, URZ, URZ, URZ ;  /* 0x000000fffffff290 */ /* 0x000fe4000fffe0ff */
[C---:B------:R-:W-:Y:S01]  /*6b50*/  @P1 IMAD R6, R46.reuse, 0x2000, R93 ;  /* 0x000020002e061824 */ /* 0x040fe200078e025d */
[C---:B------:R-:W-:Y:S01]  /*6b60*/  @P1 LEA R4, R46.reuse, R91, 0xd ;  /* 0x0000005b2e041211 */ /* 0x040fe200078e68ff */
[C---:B------:R-:W-:Y:S02]  /*6b70*/  @P1 IMAD R5, R46.reuse, 0x2000, R92 ;  /* 0x000020002e051824 */ /* 0x040fe400078e025c */
[----:B------:R-:W-:Y:S01]  /*6b80*/  @P1 IMAD R2, R46, 0x2000, R87 ;  /* 0x000020002e021824 */ /* 0x000fe200078e0257 */
[----:B------:R-:W-:Y:S06]  /*6b90*/  @P0 BRA `(.L_x_109) ;  /* 0x00000000000c0947 */ /* 0x000fec0003800000 */
[----:B---3--:R-:W-:Y:S04]  /*6ba0*/  SHF.L.U32 R0, R90, 0x1f, RZ ;  /* 0x0000001f5a007819 */ /* 0x008fe800000006ff */
[----:B------:R-:W3:Y:S02]  /*6bb0*/  SYNCS.PHASECHK.TRANS64.TRYWAIT P0, [R3+URZ+0x20], R0 ;  /* 0x00002000030075a7 */ /* 0x000ee400080011ff */
[----:B---3--:R-:W-:Y:S05]  /*6bc0*/  @!P0 BRA `(.L_x_110) ;  /* 0x0000003000488947 */ /* 0x008fea0003800000 */
.L_x_109:
[----:B------:R-:W-:Y:S05]  /*6bd0*/  BSYNC B0 ;  /* 0x0000000000007941 */ /* 0x000fea0003800000 */
.L_x_108:
[----:B------:R-:W-:Y:S02]  /*6be0*/  ISETP.NE.AND P0, PT, R60, RZ, PT ;  /* 0x000000ff3c00720c */ /* 0x000fe40003f05270 */
[----:B------:R-:W-:Y:S11]  /*6bf0*/  IADD3 R46, PT, PT, R46, 0x1, RZ ;  /* 0x000000012e2e7810 */ /* 0x000ff60007ffe0ff */
[----:B------:R4:W1:Y:S04]  /*6c00*/  @P0 LDS.128 R48, [R6] ;  /* 0x0000000006300984 */ /* 0x0008680000000c00 */
[----:B------:R4:W1:Y:S04]  /*6c10*/  @P0 LDS.128 R56, [R5+0x10] ;  /* 0x0000100005380984 */ /* 0x0008680000000c00 */
[----:B------:R4:W1:Y:S04]  /*6c20*/  @P0 LDS.128 R64, [R4+0x20] ;  /* 0x0000200004400984 */ /* 0x0008680000000c00 */
[----:B------:R4:W1:Y:S02]  /*6c30*/  @P0 LDS.128 R72, [R2+0x30] ;  /* 0x0000300002480984 */ /* 0x0008640000000c00 */
.L_x_107:
[----:B------:R-:W-:Y:S05]  /*6c40*/  BSYNC B1 ;  /* 0x0000000000017941 */ /* 0x000fea0003800000 */
.L_x_106:
[----:B---3--:R-:W-:Y:S05]  /*6c50*/  VIADD R0, R39, 0x20 ;  /* 0x0000002027007836 */ /* 0x008fea0000000000 */
[----:B------:R-:W-:Y:S04]  /*6c60*/  SHF.R.U32.HI R0, RZ, 0x15, R0 ;  /* 0x00000015ff007819 */ /* 0x000fe80000011600 */
[----:B------:R-:W-:Y:S11]  /*6c70*/  LOP3.LUT P0, RZ, R0, 0x3, R81, 0x48, !PT ;  /* 0x0000000300ff7812 */ /* 0x000ff60007804851 */
[----:B------:R-:W-:Y:S02]  /*6c80*/  @!UPT UIADD3 URZ, UPT, UPT, URZ, URZ, URZ ;  /* 0x000000fffffff290 */ /* 0x000fe4000fffe0ff */
[----:B------:R-:W-:Y:S05]  /*6c90*/  @!P0 BRA `(.L_x_111) ;  /* 0x0000000000408947 */ /* 0x000fea0003800000 */
[----:B------:R-:W3:Y:S01]  /*6ca0*/  LDCU.64 UR8, c[0x4][0x70] ;  /* 0x01000e00ff0877ac */ /* 0x000ee20008000a00 */
[----:B------:R-:W-:Y:S01]  /*6cb0*/  MOV R3, 0x0 ;  /* 0x0000000000037802 */ /* 0x000fe20000000f00 */
[----:B------:R-:W-:Y:S02]  /*6cc0*/  HFMA2 R12, -RZ, RZ, 0, 5.9604644775390625e-08 ;  /* 0x00000001ff0c7431 */ /* 0x000fe400000001ff */
[----:B------:R-:W-:Y:S02]  /*6cd0*/  IMAD.MOV.U32 R8, RZ, RZ, 0x192 ;  /* 0x00000192ff087424 */ /* 0x000fe400078e00ff */
[----:B------:R-:W-:Y:S01]  /*6ce0*/  IMAD.MOV.U32 R13, RZ, RZ, RZ ;  /* 0x000000ffff0d7224 */ /* 0x000fe200078e00ff */
[----:B------:R-:W5:Y:S01]  /*6cf0*/  LDCU.64 UR6, c[0x4][0x78] ;  /* 0x01000f00ff0677ac */ /* 0x000f620008000a00 */
[----:B----4-:R-:W4:Y:S01]  /*6d00*/  LDC.64 R2, c[0x4][R3] ;  /* 0x0100000003027b82 */ /* 0x010f220000000a00 */
[----:B------:R-:W2:Y:S01]  /*6d10*/  LDCU.64 UR4, c[0x4][0x10] ;  /* 0x01000200ff0477ac */ /* 0x000ea20008000a00 */
[----:B---3--:R-:W-:Y:S01]  /*6d20*/  MOV R5, UR9 ;  /* 0x0000000900057c02 */ /* 0x008fe20008000f00 */
[----:B------:R-:W-:Y:S01]  /*6d30*/  IMAD.U32 R4, RZ, RZ, UR8 ;  /* 0x00000008ff047e24 */ /* 0x000fe2000f8e00ff */
[----:B-----5:R-:W-:Y:S01]  /*6d40*/  MOV R7, UR7 ;  /* 0x0000000700077c02 */ /* 0x020fe20008000f00 */
[----:B------:R-:W-:Y:S01]  /*6d50*/  IMAD.U32 R6, RZ, RZ, UR6 ;  /* 0x00000006ff067e24 */ /* 0x000fe2000f8e00ff */
[----:B--2---:R-:W-:Y:S01]  /*6d60*/  MOV R11, UR5 ;  /* 0x00000005000b7c02 */ /* 0x004fe20008000f00 */
[----:B------:R-:W-:Y:S02]  /*6d70*/  IMAD.U32 R10, RZ, RZ, UR4 ;  /* 0x00000004ff0a7e24 */ /* 0x000fe4000f8e00ff */
[----:B------:R-:W-:Y:S07]  /*6d80*/  LEPC R20, `(.L_x_111) ;  /* 0x000000001014794e */ /* 0x000fee0000000000 */
[----:B-1--4-:R-:W-:Y:S05]  /*6d90*/  CALL.ABS.NOINC R2 ;  /* 0x0000000002007343 */ /* 0x012fea0003c00000 */
.L_x_111:
[----:B------:R-:W-:Y:S05]  /*6da0*/  WARPSYNC.ALL ;  /* 0x0000000000007948 */ /* 0x000fea0003800000 */
[----:B------:R-:W-:Y:S01]  /*6db0*/  R2UR UR4, R39 ;  /* 0x00000000270472ca */ /* 0x000fe200000e0000 */
[--C-:B-1----:R-:W-:Y:S01]  /*6dc0*/  HADD2.F32 R40, -RZ, R48.reuse.H0_H0 ;  /* 0x20000030ff287230 */ /* 0x102fe20000004100 */
[----:B------:R-:W-:Y:S01]  /*6dd0*/  ISETP.NE.AND P6, PT, R98, RZ, PT ;  /* 0x000000ff6200720c */ /* 0x000fe20003fc5270 */
[----:B------:R-:W-:Y:S01]  /*6de0*/  HADD2.F32 R43, -RZ, R48.H1_H1 ;  /* 0x30000030ff2b7230 */ /* 0x000fe20000004100 */
[----:B------:R-:W-:Y:S01]  /*6df0*/  MOV R52, UR46 ;  /* 0x0000002e00347c02 */ /* 0x000fe20008000f00 */
[----:B------:R-:W-:Y:S01]  /*6e00*/  HADD2.F32 R42, -RZ, R49.H1_H1 ;  /* 0x30000031ff2a7230 */ /* 0x000fe20000004100 */
[----:B------:R-:W-:Y:S01]  /*6e10*/  MOV R61, UR47 ;  /* 0x0000002f003d7c02 */ /* 0x000fe20008000f00 */
[----:B------:R-:W-:Y:S01]  /*6e20*/  HADD2.F32 R45, -RZ, R51.H0_H0 ;  /* 0x20000033ff2d7230 */ /* 0x000fe20000004100 */
[----:B------:R-:W-:Y:S01]  /*6e30*/  ISETP.NE.AND P0, PT, R95, RZ, PT ;  /* 0x000000ff5f00720c */ /* 0x000fe20003f05270 */
[----:B------:R-:W-:Y:S01]  /*6e40*/  HADD2.F32 R44, -RZ, R75.H1_H1 ;  /* 0x3000004bff2c7230 */ /* 0x000fe20000004100 */
[----:B------:R-:W-:Y:S01]  /*6e50*/  BSSY.RECONVERGENT B0, `(.L_x_112) ;  /* 0x0000088000007945 */ /* 0x000fe20003800200 */
[----:B------:R-:W-:Y:S02]  /*6e60*/  LEA R62, R46, UR44, 0x3 ;  /* 0x0000002c2e3e7c11 */ /* 0x000fe4000f8e18ff */
[----:B----4-:R-:W1:Y:S02]  /*6e70*/  LDTM.x32 R4, tmem[UR4+0x20] ;  /* 0x00002004000479ee */ /* 0x010e6400082c0000 */
[----:B------:R-:W-:Y:S02]  /*6e80*/  @P6 LEA R52, R52, UR44, 0x3 ;  /* 0x0000002c34346c11 */ /* 0x000fe4000f8e18ff */
[----:B------:R-:W-:Y:S02]  /*6e90*/  @P6 SHF.L.U32 R63, R90, 0x1f, RZ ;  /* 0x0000001f5a3f6819 */ /* 0x000fe400000006ff */
[----:B------:R-:W-:Y:S04]  /*6ea0*/  @P6 IADD3 R52, PT, PT, R52, 0x40, RZ ;  /* 0x0000004034346810 */ /* 0x000fe80007ffe0ff */
[----:B------:R-:W-:Y:S01]  /*6eb0*/  @P6 PRMT R61, R61, 0x654, R52 ;  /* 0x000006543d3d6816 */ /* 0x000fe20000000034 */
[C---:B-1----:R-:W-:Y:S01]  /*6ec0*/  FMUL R0, R38.reuse, R4 ;  /* 0x0000000426007220 */ /* 0x042fe20000400000 */
[C---:B------:R-:W-:Y:S01]  /*6ed0*/  FMUL R2, R38.reuse, R5 ;  /* 0x0000000526027220 */ /* 0x040fe20000400000 */
[C---:B------:R-:W-:Y:S01]  /*6ee0*/  FMUL R3, R38.reuse, R6 ;  /* 0x0000000626037220 */ /* 0x040fe20000400000 */
[C---:B------:R-:W-:Y:S01]  /*6ef0*/  FMUL R7, R38.reuse, R7 ;  /* 0x0000000726077220 */ /* 0x040fe20000400000 */
[C---:B------:R-:W-:Y:S01]  /*6f00*/  FFMA R0, R41.reuse, R40, R0 ;  /* 0x0000002829007223 */ /* 0x040fe20000000000 */
[----:B------:R-:W-:Y:S02]  /*6f10*/  HADD2.F32 R40, -RZ, R49.H0_H0 ;  /* 0x20000031ff287230 */ /* 0x000fe40000004100 */
[C---:B------:R-:W-:Y:S01]  /*6f20*/  FFMA R2, R41.reuse, R43, R2 ;  /* 0x0000002b29027223 */ /* 0x040fe20000000002 */
[--C-:B------:R-:W-:Y:S02]  /*6f30*/  HADD2.F32 R43, -RZ, R50.reuse.H0_H0 ;  /* 0x20000032ff2b7230 */ /* 0x100fe40000004100 */
[C---:B------:R-:W-:Y:S01]  /*6f40*/  FMUL R4, R38.reuse, R8 ;  /* 0x0000000826047220 */ /* 0x040fe20000400000 */
[----:B------:R-:W-:Y:S01]  /*6f50*/  FMUL R5, R38, R9 ;  /* 0x0000000926057220 */ /* 0x000fe20000400000 */
[C---:B------:R-:W-:Y:S01]  /*6f60*/  FFMA R3, R41.reuse, R40, R3 ;  /* 0x0000002829037223 */ /* 0x040fe20000000003 */
[----:B------:R-:W-:Y:S01]  /*6f70*/  HADD2.F32 R40, -RZ, R50.H1_H1 ;  /* 0x30000032ff287230 */ /* 0x000fe20000004100 */
[----:B------:R-:W-:Y:S01]  /*6f80*/  F2FP.F16.F32.PACK_AB R52, R2, R0 ;  /* 0x000000000234723e */ /* 0x000fe200000000ff */
[C---:B------:R-:W-:Y:S01]  /*6f90*/  FFMA R7, R41.reuse, R42, R7 ;  /* 0x0000002a29077223 */ /* 0x040fe20000000007 */
[C---:B------:R-:W-:Y:S01]  /*6fa0*/  FFMA R4, R41.reuse, R43, R4 ;  /* 0x0000002b29047223 */ /* 0x040fe20000000004 */
[C---:B------:R-:W-:Y:S01]  /*6fb0*/  FMUL R6, R38.reuse, R10 ;  /* 0x0000000a26067220 */ /* 0x040fe20000400000 */
[----:B------:R-:W-:Y:S02]  /*6fc0*/  HADD2.F32 R42, -RZ, R51.H1_H1 ;  /* 0x30000033ff2a7230 */ /* 0x000fe40000004100 */
[----:B------:R-:W-:Y:S01]  /*6fd0*/  FFMA R5, R41, R40, R5 ;  /* 0x0000002829057223 */ /* 0x000fe20000000005 */
[----:B------:R-:W-:Y:S01]  /*6fe0*/  F2FP.F16.F32.PACK_AB R53, R7, R3 ;  /* 0x000000030735723e */ /* 0x000fe200000000ff */
[----:B------:R-:W-:Y:S01]  /*6ff0*/  FFMA R6, R41, R45, R6 ;  /* 0x0000002d29067223 */ /* 0x000fe20000000006 */
[C---:B------:R-:W-:Y:S01]  /*7000*/  FMUL R11, R38.reuse, R11 ;  /* 0x0000000b260b7220 */ /* 0x040fe20000400000 */
[--C-:B------:R-:W-:Y:S01]  /*7010*/  HADD2.F32 R40, -RZ, R56.reuse.H0_H0 ;  /* 0x20000038ff287230 */ /* 0x100fe20000004100 */
[----:B------:R-:W-:Y:S01]  /*7020*/  F2FP.F16.F32.PACK_AB R54, R5, R4 ;  /* 0x000000040536723e */ /* 0x000fe200000000ff */
[C---:B------:R-:W-:Y:S01]  /*7030*/  FMUL R8, R38.reuse, R12 ;  /* 0x0000000c26087220 */ /* 0x040fe20000400000 */
[C---:B------:R-:W-:Y:S01]  /*7040*/  FFMA R11, R41.reuse, R42, R11 ;  /* 0x0000002a290b7223 */ /* 0x040fe2000000000b */
[----:B------:R-:W-:Y:S02]  /*7050*/  HADD2.F32 R42, -RZ, R56.H1_H1 ;  /* 0x30000038ff2a7230 */ /* 0x000fe40000004100 */
[C---:B------:R-:W-:Y:S01]  /*7060*/  FMUL R9, R38.reuse, R13 ;  /* 0x0000000d26097220 */ /* 0x040fe20000400000 */
[--C-:B------:R-:W-:Y:S02]  /*7070*/  HADD2.F32 R43, -RZ, R57.reuse.H0_H0 ;  /* 0x20000039ff2b7230 */ /* 0x100fe40000004100 */
[----:B------:R-:W-:Y:S01]  /*7080*/  FFMA R8, R41, R40, R8 ;  /* 0x0000002829087223 */ /* 0x000fe20000000008 */
[----:B------:R-:W-:Y:S01]  /*7090*/  F2FP.F16.F32.PACK_AB R55, R11, R6 ;  /* 0x000000060b37723e */ /* 0x000fe200000000ff */
[----:B------:R-:W-:Y:S01]  /*70a0*/  FFMA R9, R41, R42, R9 ;  /* 0x0000002a29097223 */ /* 0x000fe20000000009 */
[C---:B------:R-:W-:Y:S01]  /*70b0*/  FMUL R10, R38.reuse, R14 ;  /* 0x0000000e260a7220 */ /* 0x040fe20000400000 */
[----:B------:R-:W-:Y:S02]  /*70c0*/  HADD2.F32 R40, -RZ, R57.H1_H1 ;  /* 0x30000039ff287230 */ /* 0x000fe40000004100 */
[C---:B------:R-:W-:Y:S01]  /*70d0*/  FMUL R15, R38.reuse, R15 ;  /* 0x0000000f260f7220 */ /* 0x040fe20000400000 */
[----:B------:R1:W-:Y:S01]  /*70e0*/  STS.128 [R93+0x2000], R52 ;  /* 0x002000345d007388 */ /* 0x0003e20000000c00 */
[----:B------:R-:W-:Y:S01]  /*70f0*/  F2FP.F16.F32.PACK_AB R68, R9, R8 ;  /* 0x000000080944723e */ /* 0x000fe200000000ff */
[C---:B------:R-:W-:Y:S01]  /*7100*/  FFMA R10, R41.reuse, R43, R10 ;  /* 0x0000002b290a7223 */ /* 0x040fe2000000000a */
[--C-:B------:R-:W-:Y:S02]  /*7110*/  HADD2.F32 R43, -RZ, R58.reuse.H0_H0 ;  /* 0x2000003aff2b7230 */ /* 0x100fe40000004100 */
        /* <DEDUP_REMOVED lines=11> */
[--C-:B------:R-:W-:Y:S02]  /*71d0*/  HADD2.F32 R43, -RZ, R64.reuse.H0_H0 ;  /* 0x20000040ff2b7230 */ /* 0x100fe40000004100 */
[C---:B------:R-:W-:Y:S01]  /*71e0*/  FFMA R14, R41.reuse, R45, R14 ;  /* 0x0000002d290e7223 */ /* 0x040fe2000000000e */
[C---:B------:R-:W-:Y:S01]  /*71f0*/  FMUL R16, R38.reuse, R20 ;  /* 0x0000001426107220 */ /* 0x040fe20000400000 */
        /* <DEDUP_REMOVED lines=17> */
[C---:B------:R-:W-:Y:S01]  /*7310*/  FFMA R20, R41.reuse, R40, R20 ;  /* 0x0000002829147223 */ /* 0x040fe20000000014 */
[C---:B------:R-:W-:Y:S01]  /*7320*/  FFMA R21, R41.reuse, R42, R21 ;  /* 0x0000002a29157223 */ /* 0x040fe20000000015 */
[----:B------:R-:W-:Y:S02]  /*7330*/  HADD2.F32 R40, -RZ, R67.H1_H1 ;  /* 0x30000043ff287230 */ /* 0x000fe40000004100 */
[----:B------:R-:W-:Y:S01]  /*7340*/  FFMA R22, R41, R43, R22 ;  /* 0x0000002b29167223 */ /* 0x000fe20000000016 */
[C---:B------:R-:W-:Y:S01]  /*7350*/  FMUL R27, R38.reuse, R27 ;  /* 0x0000001b261b7220 */ /* 0x040fe20000400000 */
[--C-:B------:R-:W-:Y:S02]  /*7360*/  HADD2.F32 R43, -RZ, R72.reuse.H0_H0 ;  /* 0x20000048ff2b7230 */ /* 0x100fe40000004100 */
[C---:B------:R-:W-:Y:S01]  /*7370*/  FMUL R24, R38.reuse, R28 ;  /* 0x0000001c26187220 */ /* 0x040fe20000400000 */
[----:B------:R-:W-:Y:S02]  /*7380*/  HADD2.F32 R42, -RZ, R72.H1_H1 ;  /* 0x30000048ff2a7230 */ /* 0x000fe40000004100 */
[C---:B------:R-:W-:Y:S01]  /*7390*/  FMUL R25, R38.reuse, R29 ;  /* 0x0000001d26197220 */ /* 0x040fe20000400000 */
[--C-:B------:R-:W-:Y:S01]  /*73a0*/  HADD2.F32 R45, -RZ, R73.reuse.H0_H0 ;  /* 0x20000049ff2d7230 */ /* 0x100fe20000004100 */
[----:B------:R-:W-:Y:S01]  /*73b0*/  F2FP.F16.F32.PACK_AB R70, R13, R12 ;  /* 0x0000000c0d46723e */ /* 0x000fe200000000ff */
[C---:B------:R-:W-:Y:S01]  /*73c0*/  FMUL R26, R38.reuse, R30 ;  /* 0x0000001e261a7220 */ /* 0x040fe20000400000 */
[----:B------:R-:W-:Y:S01]  /*73d0*/  F2FP.F16.F32.PACK_AB R71, R19, R14 ;  /* 0x0000000e1347723e */ /* 0x000fe200000000ff */
[C---:B------:R-:W-:Y:S01]  /*73e0*/  FFMA R27, R41.reuse, R40, R27 ;  /* 0x00000028291b7223 */ /* 0x040fe2000000001b */
[C---:B------:R-:W-:Y:S01]  /*73f0*/  FFMA R24, R41.reuse, R43, R24 ;  /* 0x0000002b29187223 */ /* 0x040fe20000000018 */
[----:B------:R-:W-:Y:S02]  /*7400*/  HADD2.F32 R40, -RZ, R73.H1_H1 ;  /* 0x30000049ff287230 */ /* 0x000fe40000004100 */
[C---:B------:R-:W-:Y:S01]  /*7410*/  FFMA R25, R41.reuse, R42, R25 ;  /* 0x0000002a29197223 */ /* 0x040fe20000000019 */
[----:B------:R1:W-:Y:S01]  /*7420*/  STS.128 [R92+0x2010], R68 ;  /* 0x002010445c007388 */ /* 0x0003e20000000c00 */
[C---:B------:R-:W-:Y:S01]  /*7430*/  FMUL R31, R38.reuse, R31 ;  /* 0x0000001f261f7220 */ /* 0x040fe20000400000 */
[--C-:B------:R-:W-:Y:S02]  /*7440*/  HADD2.F32 R43, -RZ, R74.reuse.H0_H0 ;  /* 0x2000004aff2b7230 */ /* 0x100fe40000004100 */
[C---:B------:R-:W-:Y:S01]  /*7450*/  FFMA R26, R41.reuse, R45, R26 ;  /* 0x0000002d291a7223 */ /* 0x040fe2000000001a */
        /* <DEDUP_REMOVED lines=30> */
[----:B------:R-:W-:Y:S02]  /*7640*/  UIADD3 UR9, UPT, UPT, UR49, 0x20, URZ ;  /* 0x0000002031097890 */ /* 0x000fe4000fffe0ff */
[----:B------:R-:W-:Y:S01]  /*7650*/  UIADD3 UR8, UPT, UPT, UR44, 0x2200, URZ ;  /* 0x000022002c087890 */ /* 0x000fe2000fffe0ff */
[----:B------:R-:W-:Y:S01]  /*7660*/  UMOV UR10, UR50 ;  /* 0x00000032000a7c82 */ /* 0x000fe20008000000 */
[----:B------:R-:W-:Y:S01]  /*7670*/  UMOV UR11, UR36 ;  /* 0x00000024000b7c82 */ /* 0x000fe20008000000 */
[----:B---3--:R-:W-:Y:S04]  /*7680*/  UIADD3 UR4, UP0, UPT, UR6, 0x680, URZ ;  /* 0x0000068006047890 */ /* 0x008fe8000ff1e0ff */
[----:B------:R-:W-:Y:S09]  /*7690*/  UIADD3.X UR5, UPT, UPT, URZ, UR7, URZ, UP0, !UPT ;  /* 0x00000007ff057290 */ /* 0x000ff200087fe4ff */
[----:B------:R3:W-:Y:S01]  /*76a0*/  UTMASTG.3D [UR8], [UR4] ;  /* 0x00000008040073b5 */ /* 0x0007e20008010000 */
[----:B------:R0:W-:Y:S01]  /*76b0*/  UTMACMDFLUSH ;  /* 0x00000000000079b7 */ /* 0x0001e20000000000 */
[----:B---3--:R-:W-:Y:S04]  /*76c0*/  DEPBAR.LE SB0, 0x1 ;  /* 0x000080400000791a */ /* 0x008fe80000000000 */
.L_x_113:
[----:B------:R-:W-:Y:S05]  /*76d0*/  BSYNC.RECONVERGENT B0 ;  /* 0x0000000000007941 */ /* 0x000fea0003800200 */
.L_x_112:
[----:B------:R-:W-:Y:S01]  /*76e0*/  BAR.SYNC.DEFER_BLOCKING 0x1, 0x80 ;  /* 0x0042000000007b1d */ /* 0x000fe20000010000 */
[----:B------:R-:W-:Y:S04]  /*76f0*/  UIADD3 UR4, UPT, UPT, UR46, 0x1, URZ ;  /* 0x000000012e047890 */ /* 0x000fe8000fffe0ff */
[----:B------:R-:W-:Y:S04]  /*7700*/  UISETP.NE.AND UP0, UPT, UR4, 0x4, UPT ;  /* 0x000000040400788c */ /* 0x000fe8000bf05270 */
[----:B------:R-:W-:Y:S01]  /*7710*/  USEL UR45, UR4, URZ, UP0 ;  /* 0x000000ff042d7287 */ /* 0x000fe20008000000 */
[----:B------:R3:W-:Y:S01]  /*7720*/  @P6 SYNCS.ARRIVE.TRANS64.RED.A1T0 RZ, [R61+URZ], RZ ;  /* 0x000000ff3dff69a7 */ /* 0x0007e200081004ff */
[----:B------:R-:W-:Y:S01]  /*7730*/  BSSY B1, `(.L_x_114) ;  /* 0x0000017000017945 */ /* 0x000fe20003800000 */
[----:B------:R-:W4:Y:S02]  /*7740*/  @P6 SYNCS.PHASECHK.TRANS64.TRYWAIT P0, [R62+URZ+0x20], R63 ;  /* 0x0000203f3e0065a7 */ /* 0x000f2400080011ff */
[----:B----4-:R-:W-:Y:S01]  /*7750*/  @P6 SEL R47, RZ, 0x1, !P0 ;  /* 0x00000001ff2f6807 */ /* 0x010fe20004000000 */
[----:B---3--:R-:W-:Y:S06]  /*7760*/  @!P6 BRA `(.L_x_115) ;  /* 0x00000000004ce947 */ /* 0x008fec0003800000 */
        /* <DEDUP_REMOVED lines=9> */
[----:B------:R-:W-:Y:S04]  /*7800*/  SHF.L.U32 R5, R90, 0x1f, RZ ;  /* 0x0000001f5a057819 */ /* 0x000fe800000006ff */
[----:B------:R-:W3:Y:S02]  /*7810*/  SYNCS.PHASECHK.TRANS64.TRYWAIT P0, [R62+URZ+0x20], R5 ;  /* 0x000020053e0075a7 */ /* 0x000ee400080011ff */
[----:B---3--:R-:W-:Y:S05]  /*7820*/  @!P0 BRA `(.L_x_118) ;  /* 0x0000002400448947 */ /* 0x008fea0003800000 */
.L_x_117:
[----:B------:R-:W-:Y:S05]  /*7830*/  BSYNC B0 ;  /* 0x0000000000007941 */ /* 0x000fea0003800000 */
.L_x_116:
[----:B------:R-:W-:Y:S02]  /*7840*/  ISETP.NE.AND P0, PT, R60, RZ, PT ;  /* 0x000000ff3c00720c */ /* 0x000fe40003f05270 */
[----:B------:R-:W-:Y:S11]  /*7850*/  IADD3 R46, PT, PT, R46, 0x1, RZ ;  /* 0x000000012e2e7810 */ /* 0x000ff60007ffe0ff */
[----:B------:R4:W1:Y:S04]  /*7860*/  @P0 LDS.128 R48, [R4] ;  /* 0x0000000004300984 */ /* 0x0008680000000c00 */
[----:B------:R4:W1:Y:S04]  /*7870*/  @P0 LDS.128 R56, [R3+0x10] ;  /* 0x0000100003380984 */ /* 0x0008680000000c00 */
[----:B------:R4:W1:Y:S04]  /*7880*/  @P0 LDS.128 R64, [R2+0x20] ;  /* 0x0000200002400984 */ /* 0x0008680000000c00 */
[----:B------:R4:W1:Y:S02]  /*7890*/  @P0 LDS.128 R72, [R0+0x30] ;  /* 0x0000300000480984 */ /* 0x0008640000000c00 */
.L_x_115:
[----:B------:R-:W-:Y:S05]  /*78a0*/  BSYNC B1 ;  /* 0x0000000000017941 */ /* 0x000fea0003800000 */
.L_x_114:
[----:B----4-:R-:W-:Y:S05]  /*78b0*/  VIADD R0, R39, 0x40 ;  /* 0x0000004027007836 */ /* 0x010fea0000000000 */
        /* <DEDUP_REMOVED lines=9> */
[----:B------:R-:W4:Y:S01]  /*7950*/  LDCU.64 UR6, c[0x4][0x78] ;  /* 0x01000f00ff0677ac */ /* 0x000f220008000a00 */
[----:B------:R-:W1:Y:S01]  /*7960*/  LDC.64 R2, c[0x4][R3] ;  /* 0x0100000003027b82 */ /* 0x000e620000000a00 */
[----:B------:R-:W5:Y:S01]  /*7970*/  LDCU.64 UR4, c[0x4][0x10] ;  /* 0x01000200ff0477ac */ /* 0x000f620008000a00 */
[----:B---3--:R-:W-:Y:S01]  /*7980*/  MOV R5, UR9 ;  /* 0x0000000900057c02 */ /* 0x008fe20008000f00 */
[----:B------:R-:W-:Y:S01]  /*7990*/  IMAD.U32 R4, RZ, RZ, UR8 ;  /* 0x00000008ff047e24 */ /* 0x000fe2000f8e00ff */
[----:B----4-:R-:W-:Y:S01]  /*79a0*/  MOV R7, UR7 ;  /* 0x0000000700077c02 */ /* 0x010fe20008000f00 */
[----:B------:R-:W-:Y:S01]  /*79b0*/  IMAD.U32 R6, RZ, RZ, UR6 ;  /* 0x00000006ff067e24 */ /* 0x000fe2000f8e00ff */
[----:B-----5:R-:W-:Y:S01]  /*79c0*/  MOV R11, UR5 ;  /* 0x00000005000b7c02 */ /* 0x020fe20008000f00 */
[----:B------:R-:W-:Y:S02]  /*79d0*/  IMAD.U32 R10, RZ, RZ, UR4 ;  /* 0x00000004ff0a7e24 */ /* 0x000fe4000f8e00ff */
[----:B------:R-:W-:Y:S07]  /*79e0*/  LEPC R20, `(.L_x_119) ;  /* 0x000000001014794e */ /* 0x000fee0000000000 */
[----:B-12---:R-:W-:Y:S05]  /*79f0*/  CALL.ABS.NOINC R2 ;  /* 0x0000000002007343 */ /* 0x006fea0003c00000 */
.L_x_119:
        /* <DEDUP_REMOVED lines=12> */
[----:B---3--:R-:W-:Y:S02]  /*7ac0*/  LEA R62, R46, UR44, 0x3 ;  /* 0x0000002c2e3e7c11 */ /* 0x008fe4000f8e18ff */
[----:B------:R-:W1:Y:S02]  /*7ad0*/  LDTM.x32 R4, tmem[UR4+0x40] ;  /* 0x00004004000479ee */ /* 0x000e6400082c0000 */
        /* <DEDUP_REMOVED lines=133> */
.L_x_121:
[----:B------:R-:W-:Y:S05]  /*8330*/  BSYNC.RECONVERGENT B0 ;  /* 0x0000000000007941 */ /* 0x000fea0003800200 */
.L_x_120:
        /* <DEDUP_REMOVED lines=21> */
.L_x_125:
[----:B------:R-:W-:Y:S05]  /*8490*/  BSYNC B0 ;  /* 0x0000000000007941 */ /* 0x000fea0003800000 */
.L_x_124:
[----:B------:R-:W-:Y:S11]  /*84a0*/  ISETP.NE.AND P0, PT, R60, RZ, PT ;  /* 0x000000ff3c00720c */ /* 0x000ff60003f05270 */
[----:B------:R-:W-:Y:S02]  /*84b0*/  @!UPT UIADD3 URZ, UPT, UPT, URZ, URZ, URZ ;  /* 0x000000fffffff290 */ /* 0x000fe4000fffe0ff */
[----:B------:R4:W1:Y:S04]  /*84c0*/  @P0 LDS.128 R48, [R3] ;  /* 0x0000000003300984 */ /* 0x0008680000000c00 */
[----:B------:R4:W1:Y:S04]  /*84d0*/  @P0 LDS.128 R56, [R2+0x10] ;  /* 0x0000100002380984 */ /* 0x0008680000000c00 */
[----:B------:R4:W1:Y:S04]  /*84e0*/  @P0 LDS.128 R64, [R0+0x20] ;  /* 0x0000200000400984 */ /* 0x0008680000000c00 */
[----:B------:R4:W1:Y:S02]  /*84f0*/  @P0 LDS.128 R72, [R46+0x30] ;  /* 0x000030002e480984 */ /* 0x0008640000000c00 */
.L_x_123:
[----:B------:R-:W-:Y:S05]  /*8500*/  BSYNC B1 ;  /* 0x0000000000017941 */ /* 0x000fea0003800000 */
.L_x_122:
        /* <DEDUP_REMOVED lines=21> */
.L_x_127:
[----:B------:R-:W-:Y:S01]  /*8660*/  ISETP.NE.AND P0, PT, R95, RZ, PT ;  /* 0x000000ff5f00720c */ /* 0x000fe20003f05270 */
[----:B------:R-:W-:Y:S05]  /*8670*/  WARPSYNC.ALL ;  /* 0x0000000000007948 */ /* 0x000fea0003800000 */
[----:B------:R-:W-:Y:S01]  /*8680*/  R2UR UR4, R39 ;  /* 0x00000000270472ca */ /* 0x000fe200000e0000 */
[--C-:B-1----:R-:W-:Y:S01]  /*8690*/  HADD2.F32 R40, -RZ, R48.reuse.H0_H0 ;  /* 0x20000030ff287230 */ /* 0x102fe20000004100 */
[----:B------:R-:W-:Y:S01]  /*86a0*/  R2UR UR5, R99 ;  /* 0x00000000630572ca */ /* 0x000fe200000e0000 */
[----:B------:R-:W-:Y:S01]  /*86b0*/  HADD2.F32 R42, -RZ, R48.H1_H1 ;  /* 0x30000030ff2a7230 */ /* 0x000fe20000004100 */
[----:B------:R-:W-:Y:S01]  /*86c0*/  BSSY.RECONVERGENT B0, `(.L_x_128) ;  /* 0x000008a000007945 */ /* 0x000fe20003800200 */
[--C-:B------:R-:W-:Y:S02]  /*86d0*/  HADD2.F32 R43, -RZ, R49.reuse.H0_H0 ;  /* 0x20000031ff2b7230 */ /* 0x100fe40000004100 */
[----:B------:R-:W-:Y:S02]  /*86e0*/  HADD2.F32 R44, -RZ, R49.H1_H1 ;  /* 0x30000031ff2c7230 */ /* 0x000fe40000004100 */
[--C-:B------:R-:W-:Y:S02]  /*86f0*/  HADD2.F32 R45, -RZ, R50.reuse.H0_H0 ;  /* 0x20000032ff2d7230 */ /* 0x100fe40000004100 */
[----:B------:R-:W-:Y:S02]  /*8700*/  HADD2.F32 R46, -RZ, R50.H1_H1 ;  /* 0x30000032ff2e7230 */ /* 0x000fe40000004100 */
[----:B---3--:R-:W1:Y:S01]  /*8710*/  LDTM.x32 R4, tmem[UR4+0x60] ;  /* 0x00006004000479ee */ /* 0x008e6200082c0000 */
[----:B------:R-:W-:Y:S01]  /*8720*/  NOP ;  /* 0x0000000000007918 */ /* 0x000fe20000000000 */
[----:B------:R-:W-:Y:S01]  /*8730*/  UIADD3 UR4, UPT, UPT, UR5, 0xb0, URZ ;  /* 0x000000b005047890 */ /* 0x000fe2000fffe0ff */
[--C-:B------:R-:W-:Y:S02]  /*8740*/  HADD2.F32 R47, -RZ, R51.reuse.H0_H0 ;  /* 0x20000033ff2f7230 */ /* 0x100fe40000004100 */
[----:B------:R-:W-:Y:S01]  /*8750*/  HADD2.F32 R49, -RZ, R51.H1_H1 ;  /* 0x30000033ff317230 */ /* 0x000fe20000004100 */
[----:B------:R-:W-:Y:S01]  /*8760*/  UPRMT UR4, UR47, 0x654, UR4 ;  /* 0x000006542f047896 */ /* 0x000fe20008000004 */
[--C-:B------:R-:W-:Y:S02]  /*8770*/  HADD2.F32 R48, -RZ, R56.reuse.H0_H0 ;  /* 0x20000038ff307230 */ /* 0x100fe40000004100 */
[----:B------:R-:W-:Y:S02]  /*8780*/  HADD2.F32 R51, -RZ, R56.H1_H1 ;  /* 0x30000038ff337230 */ /* 0x000fe40000004100 */
[--C-:B------:R-:W-:Y:S02]  /*8790*/  HADD2.F32 R50, -RZ, R57.reuse.H0_H0 ;  /* 0x20000039ff327230 */ /* 0x100fe40000004100 */
[----:B------:R-:W-:Y:S02]  /*87a0*/  HADD2.F32 R52, -RZ, R57.H1_H1 ;  /* 0x30000039ff347230 */ /* 0x000fe40000004100 */
[----:B-1----:R-:W-:Y:S01]  /*87b0*/  SYNCS.ARRIVE.TRANS64.RED.A1T0 RZ, [UR4], RZ ;  /* 0x000000ffffff79a7 */ /* 0x002fe20008100404 */
[--C-:B------:R-:W-:Y:S02]  /*87c0*/  HADD2.F32 R53, -RZ, R58.reuse.H0_H0 ;  /* 0x2000003aff357230 */ /* 0x100fe40000004100 */
[----:B------:R-:W-:Y:S02]  /*87d0*/  HADD2.F32 R54, -RZ, R58.H1_H1 ;  /* 0x3000003aff367230 */ /* 0x000fe40000004100 */
[--C-:B------:R-:W-:Y:S02]  /*87e0*/  HADD2.F32 R55, -RZ, R59.reuse.H0_H0 ;  /* 0x2000003bff377230 */ /* 0x100fe40000004100 */
[----:B------:R-:W-:Y:S02]  /*87f0*/  HADD2.F32 R56, -RZ, R59.H1_H1 ;  /* 0x3000003bff387230 */ /* 0x000fe40000004100 */
[C---:B------:R-:W-:Y:S01]  /*8800*/  FMUL R4, R38.reuse, R4 ;  /* 0x0000000426047220 */ /* 0x040fe20000400000 */
[C---:B------:R-:W-:Y:S01]  /*8810*/  FMUL R5, R38.reuse, R5 ;  /* 0x0000000526057220 */ /* 0x040fe20000400000 */
[C---:B------:R-:W-:Y:S01]  /*8820*/  FMUL R6, R38.reuse, R6 ;  /* 0x0000000626067220 */ /* 0x040fe20000400000 */
[C---:B------:R-:W-:Y:S01]  /*8830*/  FMUL R7, R38.reuse, R7 ;  /* 0x0000000726077220 */ /* 0x040fe20000400000 */
[C---:B------:R-:W-:Y:S01]  /*8840*/  FFMA R4, R41.reuse, R40, R4 ;  /* 0x0000002829047223 */ /* 0x040fe20000000004 */
[C---:B------:R-:W-:Y:S01]  /*8850*/  FFMA R5, R41.reuse, R42, R5 ;  /* 0x0000002a29057223 */ /* 0x040fe20000000005 */
[C---:B------:R-:W-:Y:S01]  /*8860*/  FFMA R6, R41.reuse, R43, R6 ;  /* 0x0000002b29067223 */ /* 0x040fe20000000006 */
[----:B------:R-:W-:Y:S01]  /*8870*/  FFMA R7, R41, R44, R7 ;  /* 0x0000002c29077223 */ /* 0x000fe20000000007 */
[C---:B------:R-:W-:Y:S01]  /*8880*/  FMUL R8, R38.reuse, R8 ;  /* 0x0000000826087220 */ /* 0x040fe20000400000 */
[C---:B------:R-:W-:Y:S01]  /*8890*/  FMUL R9, R38.reuse, R9 ;  /* 0x0000000926097220 */ /* 0x040fe20000400000 */
[----:B------:R-:W-:Y:S01]  /*88a0*/  F2FP.F16.F32.PACK_AB R100, R5, R4 ;  /* 0x000000040564723e */ /* 0x000fe200000000ff */
[C---:B------:R-:W-:Y:S01]  /*88b0*/  FMUL R0, R38.reuse, R10 ;  /* 0x0000000a26007220 */ /* 0x040fe20000400000 */
[----:B------:R-:W-:Y:S01]  /*88c0*/  F2FP.F16.F32.PACK_AB R101, R7, R6 ;  /* 0x000000060765723e */ /* 0x000fe200000000ff */
[C---:B------:R-:W-:Y:S01]  /*88d0*/  FFMA R8, R41.reuse, R45, R8 ;  /* 0x0000002d29087223 */ /* 0x040fe20000000008 */
[C---:B------:R-:W-:Y:S01]  /*88e0*/  FFMA R9, R41.reuse, R46, R9 ;  /* 0x0000002e29097223 */ /* 0x040fe20000000009 */
[----:B------:R-:W-:Y:S01]  /*88f0*/  FFMA R0, R41, R47, R0 ;  /* 0x0000002f29007223 */ /* 0x000fe20000000000 */
[C---:B------:R-:W-:Y:S01]  /*8900*/  FMUL R2, R38.reuse, R11 ;  /* 0x0000000b26027220 */ /* 0x040fe20000400000 */
[C---:B------:R-:W-:Y:S01]  /*8910*/  FMUL R3, R38.reuse, R12 ;  /* 0x0000000c26037220 */ /* 0x040fe20000400000 */
[C---:B------:R-:W-:Y:S01]  /*8920*/  FMUL R10, R38.reuse, R13 ;  /* 0x0000000d260a7220 */ /* 0x040fe20000400000 */
[----:B------:R-:W-:Y:S01]  /*8930*/  F2FP.F16.F32.PACK_AB R102, R9, R8 ;  /* 0x000000080966723e */ /* 0x000fe200000000ff */
[C---:B------:R-:W-:Y:S01]  /*8940*/  FFMA R2, R41.reuse, R49, R2 ;  /* 0x0000003129027223 */ /* 0x040fe20000000002 */
[C---:B------:R-:W-:Y:S01]  /*8950*/  FFMA R3, R41.reuse, R48, R3 ;  /* 0x0000003029037223 */ /* 0x040fe20000000003 */
[C---:B------:R-:W-:Y:S01]  /*8960*/  FFMA R10, R41.reuse, R51, R10 ;  /* 0x00000033290a7223 */ /* 0x040fe2000000000a */
[C---:B------:R-:W-:Y:S01]  /*8970*/  FMUL R11, R38.reuse, R14 ;  /* 0x0000000e260b7220 */ /* 0x040fe20000400000 */
[C---:B------:R-:W-:Y:S01]  /*8980*/  FMUL R15, R38.reuse, R15 ;  /* 0x0000000f260f7220 */ /* 0x040fe20000400000 */
[C---:B------:R-:W-:Y:S01]  /*8990*/  FMUL R12, R38.reuse, R16 ;  /* 0x00000010260c7220 */ /* 0x040fe20000400000 */
[C---:B------:R-:W-:Y:S01]  /*89a0*/  FMUL R13, R38.reuse, R17 ;  /* 0x00000011260d7220 */ /* 0x040fe20000400000 */
[C---:B------:R-:W-:Y:S01]  /*89b0*/  FFMA R11, R41.reuse, R50, R11 ;  /* 0x00000032290b7223 */ /* 0x040fe2000000000b */
[C---:B------:R-:W-:Y:S01]  /*89c0*/  FMUL R14, R38.reuse, R18 ;  /* 0x00000012260e7220 */ /* 0x040fe20000400000 */
[C---:B------:R-:W-:Y:S01]  /*89d0*/  FFMA R15, R41.reuse, R52, R15 ;  /* 0x00000034290f7223 */ /* 0x040fe2000000000f */
[--C-:B------:R-:W-:Y:S02]  /*89e0*/  HADD2.F32 R57, -RZ, R64.reuse.H0_H0 ;  /* 0x20000040ff397230 */ /* 0x100fe40000004100 */
[----:B------:R-:W-:Y:S01]  /*89f0*/  FMUL R19, R38, R19 ;  /* 0x0000001326137220 */ /* 0x000fe20000400000 */
[----:B------:R-:W-:Y:S01]  /*8a00*/  F2FP.F16.F32.PACK_AB R103, R2, R0 ;  /* 0x000000000267723e */ /* 0x000fe200000000ff */
[C---:B------:R-:W-:Y:S01]  /*8a10*/  FFMA R12, R41.reuse, R53, R12 ;  /* 0x00000035290c7223 */ /* 0x040fe2000000000c */
[----:B------:R-:W-:Y:S02]  /*8a20*/  HADD2.F32 R58, -RZ, R64.H1_H1 ;  /* 0x30000040ff3a7230 */ /* 0x000fe40000004100 */
[C---:B------:R-:W-:Y:S01]  /*8a30*/  FMUL R16, R38.reuse, R20 ;  /* 0x0000001426107220 */ /* 0x040fe20000400000 */
[C---:B------:R-:W-:Y:S01]  /*8a40*/  FFMA R13, R41.reuse, R54, R13 ;  /* 0x00000036290d7223 */ /* 0x040fe2000000000d */
[----:B------:R1:W-:Y:S01]  /*8a50*/  STS.128 [R93+0x6000], R100 ;  /* 0x006000645d007388 */ /* 0x0003e20000000c00 */
[--C-:B------:R-:W-:Y:S02]  /*8a60*/  HADD2.F32 R59, -RZ, R65.reuse.H0_H0 ;  /* 0x20000041ff3b7230 */ /* 0x100fe40000004100 */
[C---:B------:R-:W-:Y:S01]  /*8a70*/  FMUL R17, R38.reuse, R21 ;  /* 0x0000001526117220 */ /* 0x040fe20000400000 */
[C---:B------:R-:W-:Y:S01]  /*8a80*/  FFMA R14, R41.reuse, R55, R14 ;  /* 0x00000037290e7223 */ /* 0x040fe2000000000e */
[----:B------:R-:W-:Y:S02]  /*8a90*/  HADD2.F32 R60, -RZ, R65.H1_H1 ;  /* 0x30000041ff3c7230 */ /* 0x000fe40000004100 */
[C---:B------:R-:W-:Y:S01]  /*8aa0*/  FMUL R18, R38.reuse, R22 ;  /* 0x0000001626127220 */ /* 0x040fe20000400000 */
[C---:B------:R-:W-:Y:S01]  /*8ab0*/  FFMA R19, R41.reuse, R56, R19 ;  /* 0x0000003829137223 */ /* 0x040fe20000000013 */
        /* <DEDUP_REMOVED lines=13> */
[----:B------:R-:W-:Y:S01]  /*8b90*/  FMUL R27, R38, R27 ;  /* 0x0000001b261b7220 */ /* 0x000fe20000400000 */
[----:B------:R-:W-:Y:S01]  /*8ba0*/  F2FP.F16.F32.PACK_AB R104, R10, R3 ;  /* 0x000000030a68723e */ /* 0x000fe200000000ff */
[----:B------:R-:W-:Y:S01]  /*8bb0*/  FFMA R20, R41, R61, R20 ;  /* 0x0000003d29147223 */ /* 0x000fe20000000014 */
[----:B------:R-:W-:Y:S01]  /*8bc0*/  F2FP.F16.F32.PACK_AB R105, R15, R11 ;  /* 0x0000000b0f69723e */ /* 0x000fe200000000ff */
[----:B------:R-:W-:Y:S01]  /*8bd0*/  HADD2.F32 R66, -RZ, R72.H1_H1 ;  /* 0x30000048ff427230 */ /* 0x000fe20000004100 */
[----:B------:R-:W-:Y:S01]  /*8be0*/  F2FP.F16.F32.PACK_AB R106, R13, R12 ;  /* 0x0000000c0d6a723e */ /* 0x000fe200000000ff */
[C---:B------:R-:W-:Y:S01]  /*8bf0*/  FMUL R24, R38.reuse, R28 ;  /* 0x0000001c26187220 */ /* 0x040fe20000400000 */
[----:B------:R-:W-:Y:S01]  /*8c00*/  F2FP.F16.F32.PACK_AB R107, R19, R14 ;  /* 0x0000000e136b723e */ /* 0x000fe200000000ff */
[C---:B------:R-:W-:Y:S01]  /*8c10*/  FFMA R21, R41.reuse, R62, R21 ;  /* 0x0000003e29157223 */ /* 0x040fe20000000015 */
[--C-:B------:R-:W-:Y:S02]  /*8c20*/  HADD2.F32 R67, -RZ, R73.reuse.H0_H0 ;  /* 0x20000049ff437230 */ /* 0x100fe40000004100 */
[C---:B------:R-:W-:Y:S01]  /*8c30*/  FMUL R25, R38.reuse, R29 ;  /* 0x0000001d26197220 */ /* 0x040fe20000400000 */
[C---:B------:R-:W-:Y:S01]  /*8c40*/  FFMA R22, R41.reuse, R63, R22 ;  /* 0x0000003f29167223 */ /* 0x040fe20000000016 */
[----:B------:R1:W-:Y:S01]  /*8c50*/  STS.128 [R92+0x6010], R104 ;  /* 0x006010685c007388 */ /* 0x0003e20000000c00 */
        /* <DEDUP_REMOVED lines=48> */
.L_x_129:
[----:B------:R-:W-:Y:S05]  /*8f60*/  BSYNC.RECONVERGENT B0 ;  /* 0x0000000000007941 */ /* 0x000fea0003800200 */
.L_x_128:
[----:B------:R-:W-:Y:S01]  /*8f70*/  BAR.SYNC.DEFER_BLOCKING 0x1, 0x80 ;  /* 0x0042000000007b1d */ /* 0x000fe20000010000 */
[----:B------:R-:W-:Y:S01]  /*8f80*/  UISETP.NE.AND UP0, UPT, UR52, -0x4, UPT ;  /* 0xfffffffc3400788c */ /* 0x000fe2000bf05270 */
[----:B------:R-:W-:Y:S08]  /*8f90*/  IADD3 R0, PT, PT, R36, 0x1, RZ ;  /* 0x0000000124007810 */ /* 0x000ff00007ffe0ff */
[----:B------:R-:W-:Y:S05]  /*8fa0*/  BRA.U !UP0, `(.L_x_130) ;  /* 0x0000000108287547 */ /* 0x000fea000b800000 */
[----:B------:R-:W-:Y:S01]  /*8fb0*/  ISETP.NE.AND P0, PT, R98, RZ, PT ;  /* 0x000000ff6200720c */ /* 0x000fe20003f05270 */
[----:B------:R-:W-:Y:S01]  /*8fc0*/  IMAD.U32 R3, RZ, RZ, UR46 ;  /* 0x0000002eff037e24 */ /* 0x000fe2000f8e00ff */
[----:B------:R-:W-:Y:S01]  /*8fd0*/  UIADD3 UR4, UPT, UPT, UR46, 0x1, URZ ;  /* 0x000000012e047890 */ /* 0x000fe2000fffe0ff */
[----:B------:R-:W-:Y:S03]  /*8fe0*/  IMAD.U32 R2, RZ, RZ, UR47 ;  /* 0x0000002fff027e24 */ /* 0x000fe6000f8e00ff */
[----:B------:R-:W-:Y:S04]  /*8ff0*/  UISETP.NE.AND UP0, UPT, UR4, 0x4, UPT ;  /* 0x000000040400788c */ /* 0x000fe8000bf05270 */
[----:B------:R-:W-:Y:S03]  /*9000*/  USEL UR46, UR4, URZ, UP0 ;  /* 0x000000ff042e7287 */ /* 0x000fe60008000000 */
[----:B------:R-:W-:Y:S05]  /*9010*/  @P0 LEA R3, R3, UR44, 0x3 ;  /* 0x0000002c03030c11 */ /* 0x000fea000f8e18ff */
[----:B------:R-:W-:Y:S05]  /*9020*/  @P0 VIADD R3, R3, 0x40 ;  /* 0x0000004003030836 */ /* 0x000fea0000000000 */
[----:B------:R-:W-:Y:S04]  /*9030*/  @P0 PRMT R2, R2, 0x654, R3 ;  /* 0x0000065402020816 */ /* 0x000fe80000000003 */
[----:B------:R3:W-:Y:S03]  /*9040*/  @P0 SYNCS.ARRIVE.TRANS64.RED.A1T0 RZ, [R2+URZ], RZ ;  /* 0x000000ff02ff09a7 */ /* 0x0007e600081004ff */
.L_x_130:
[----:B------:R-:W-:Y:S01]  /*9050*/  R2UR UR4, R82 ;  /* 0x00000000520472ca */ /* 0x000fe200000e0000 */
[----:B------:R-:W-:Y:S01]  /*9060*/  UISETP.NE.AND UP0, UPT, UR62, URZ, UPT ;  /* 0x000000ff3e00728c */ /* 0x000fe2000bf05270 */
[----:B------:R-:W-:Y:S01]  /*9070*/  ISETP.NE.AND P0, PT, R86, 0x2, PT ;  /* 0x000000025600780c */ /* 0x000fe20003f05270 */
[----:B------:R-:W-:Y:S01]  /*9080*/  UIADD3 UR20, UPT, UPT, UR37, UR63, URZ ;  /* 0x0000003f25147290 */ /* 0x000fe2000fffe0ff */
[----:B------:R-:W-:Y:S01]  /*9090*/  ISETP.NE.AND P1, PT, R0, 0x4, PT ;  /* 0x000000040000780c */ /* 0x000fe20003f25270 */
[----:B------:R-:W-:Y:S01]  /*90a0*/  UIADD3 UR52, UPT, UPT, UR52, 0x4, URZ ;  /* 0x0000000434347890 */ /* 0x000fe2000fffe0ff */
[----:B------:R-:W-:Y:S01]  /*90b0*/  SEL R3, RZ, 0x1, P0 ;  /* 0x00000001ff037807 */ /* 0x000fe20000000000 */
[----:B------:R-:W-:Y:S01]  /*90c0*/  UMOV UR36, UR61 ;  /* 0x0000003d00247c82 */ /* 0x000fe20008000000 */
[----:B---3--:R-:W-:Y:S02]  /*90d0*/  SEL R2, RZ, 0x1, P1 ;  /* 0x00000001ff027807 */ /* 0x008fe40000800000 */
[----:B------:R-:W-:Y:S02]  /*90e0*/  LOP3.LUT R88, R88, R3, RZ, 0x3c, !PT ;  /* 0x0000000358587212 */ /* 0x000fe400078e3cff */
[----:B------:R-:W-:Y:S01]  /*90f0*/  LOP3.LUT R89, R89, R2, RZ, 0x3c, !PT ;  /* 0x0000000259597212 */ /* 0x000fe200078e3cff */
[----:B------:R-:W-:Y:S01]  /*9100*/  UIADD3 UR16, UPT, UPT, UR38, UR4, URZ ;  /* 0x0000000426107290 */ /* 0x000fe2000fffe0ff */
[----:B------:R-:W-:Y:S02]  /*9110*/  SEL R86, R86, RZ, P0 ;  /* 0x000000ff56567207 */ /* 0x000fe40000000000 */
[----:B------:R-:W-:Y:S01]  /*9120*/  SEL R36, R0, RZ, P1 ;  /* 0x000000ff00247207 */ /* 0x000fe20000800000 */
[----:B------:R-:W-:Y:S08]  /*9130*/  BRA.U UP0, `(.L_x_131) ;  /* 0xffffffbd00dc7547 */ /* 0x000ff0000b83ffff */
[----:B------:R-:W-:-:S13]  /*9140*/  R2UR UR4, R83 ;  /* 0x00000000530472ca */ /* 0x000fda00000e0000 */
[----:B------:R-:W-:-:S09]  /*9150*/  UISETP.NE.AND UP0, UPT, UR4, URZ, UPT ;  /* 0x000000ff0400728c */ /* 0x000fd2000bf05270 */
[----:B------:R-:W-:Y:S05]  /*9160*/  BRA.U !UP0, `(.L_x_132) ;  /* 0x0000000108487547 */ /* 0x000fea000b800000 */
[----:B------:R-:W3:Y:S02]  /*9170*/  LDCU.64 UR4, c[0x0][0x890] ;  /* 0x00011200ff0477ac */ /* 0x000ee40008000a00 */
[----:B---3--:R-:W-:-:S04]  /*9180*/  UISETP.NE.U32.AND UP0, UPT, UR4, URZ, UPT ;  /* 0x000000ff0400728c */ /* 0x008fc8000bf05070 */
[----:B------:R-:W-:-:S09]  /*9190*/  UISETP.NE.AND.EX UP0, UPT, UR5, URZ, UPT, UP0 ;  /* 0x000000ff0500728c */ /* 0x000fd2000bf05300 */
[----:B------:R-:W-:Y:S05]  /*91a0*/  BRA.U UP0, `(.L_x_133) ;  /* 0x00000001000c7547 */ /* 0x000fea000b800000 */
[----:B------:R-:W-:-:S13]  /*91b0*/  FSETP.NEU.AND P0, PT, R41, RZ, PT ;  /* 0x000000ff2900720b */ /* 0x000fda0003f0d000 */
[----:B------:R-:W-:Y:S05]  /*91c0*/  @!P0 EXIT ;  /* 0x000000000000894d */ /* 0x000fea0003800000 */
[----:B------:R-:W-:Y:S05]  /*91d0*/  BRA `(.L_x_132) ;  /* 0x00000000002c7947 */ /* 0x000fea0003800000 */
.L_x_133:
[----:B------:R-:W-:Y:S01]  /*91e0*/  ISETP.NE.AND P0, PT, R85, RZ, PT ;  /* 0x000000ff5500720c */ /* 0x000fe20003f05270 */
[----:B------:R-:W-:-:S12]  /*91f0*/  BSSY.RECONVERGENT B0, `(.L_x_132) ;  /* 0x0000009000007945 */ /* 0x000fd80003800200 */
[----:B------:R-:W-:Y:S05]  /*9200*/  @P0 BRA `(.L_x_134) ;  /* 0x0000000000140947 */ /* 0x000fea0003800000 */
[----:B------:R-:W3:Y:S02]  /*9210*/  LDCU.64 UR4, c[0x0][0x888] ;  /* 0x00011100ff0477ac */ /* 0x000ee40008000a00 */
[----:B---3--:R-:W-:-:S04]  /*9220*/  ISETP.NE.U32.AND P0, PT, RZ, UR4, PT ;  /* 0x00000004ff007c0c */ /* 0x008fc8000bf05070 */
[----:B------:R-:W-:-:S13]  /*9230*/  ISETP.NE.AND.EX P0, PT, RZ, UR5, PT, P0 ;  /* 0x00000005ff007c0c */ /* 0x000fda000bf05300 */
[----:B------:R-:W-:Y:S05]  /*9240*/  @!P0 EXIT ;  /* 0x000000000000894d */ /* 0x000fea0003800000 */
[----:B------:R-:W-:Y:S05]  /*9250*/  BRA `(.L_x_135) ;  /* 0x0000000000087947 */ /* 0x000fea0003800000 */
.L_x_134:
[----:B------:R-:W-:-:S13]  /*9260*/  FSETP.NEU.AND P0, PT, R41, RZ, PT ;  /* 0x000000ff2900720b */ /* 0x000fda0003f0d000 */
[----:B------:R-:W-:Y:S05]  /*9270*/  @!P0 EXIT ;  /* 0x000000000000894d */ /* 0x000fea0003800000 */
.L_x_135:
[----:B------:R-:W-:Y:S05]  /*9280*/  BSYNC.RECONVERGENT B0 ;  /* 0x0000000000007941 */ /* 0x000fea0003800200 */
.L_x_132:
[----:B------:R-:W-:Y:S01]  /*9290*/  ULEA UR4, UR46, UR44, 0x3 ;  /* 0x0000002c2e047291 */ /* 0x000fe2000f8e18ff */
[----:B------:R-:W-:-:S04]  /*92a0*/  DEPBAR.LE SB0, 0x0 ;  /* 0x000080000000791a */ /* 0x000fc80000000000 */
[----:B------:R-:W-:-:S04]  /*92b0*/  UIADD3 UR4, UPT, UPT, UR4, 0x40, URZ ;  /* 0x0000004004047890 */ /* 0x000fc8000fffe0ff */
[----:B------:R-:W-:-:S09]  /*92c0*/  UPRMT UR4, UR47, 0x654, UR4 ;  /* 0x000006542f047896 */ /* 0x000fd20008000004 */
[----:B------:R-:W-:Y:S01]  /*92d0*/  SYNCS.ARRIVE.TRANS64.RED.A1T0 RZ, [UR4], RZ ;  /* 0x000000ffffff79a7 */ /* 0x000fe20008100404 */
[----:B------:R-:W-:Y:S05]  /*92e0*/  EXIT ;  /* 0x000000000000794d */ /* 0x000fea0003800000 */
.L_x_24:
[----:B--2---:R2:W3:Y:S02]  /*92f0*/  SYNCS.PHASECHK.TRANS64.TRYWAIT P0, [R3+URZ+0xe0], R2 ;  /* 0x0000e002030075a7 */ /* 0x0044e400080011ff */
[----:B---3--:R-:W-:Y:S05]  /*9300*/  @!P0 NANOSLEEP.SYNCS 0x989680 ;  /* 0x009896800000895d */ /* 0x008fea0003900000 */
[----:B------:R-:W3:Y:S02]  /*9310*/  @!P0 SYNCS.PHASECHK.TRANS64 P0, [R3+URZ+0xe0], R2 ;  /* 0x0000e002030085a7 */ /* 0x000ee400080010ff */
[----:B---3--:R-:W-:Y:S05]  /*9320*/  @!P0 BRA `(.L_x_24) ;  /* 0xfffffffc00f08947 */ /* 0x008fea000383ffff */
[----:B------:R-:W-:Y:S05]  /*9330*/  BRA `(.L_x_136) ;  /* 0xffffff8400687947 */ /* 0x000fea000383ffff */
.L_x_27:
[----:B-1----:R-:W-:-:S07]  /*9340*/  MOV R0, UR33 ;  /* 0x0000002100007c02 */ /* 0x002fce0008000f00 */
.L_x_137:
[----:B-1----:R1:W2:Y:S02]  /*9350*/  SYNCS.PHASECHK.TRANS64.TRYWAIT P0, [R0+URZ+0x10], R3 ;  /* 0x00001003000075a7 */ /* 0x0022a400080011ff */
[----:B--2---:R-:W-:Y:S05]  /*9360*/  @!P0 NANOSLEEP.SYNCS 0x989680 ;  /* 0x009896800000895d */ /* 0x004fea0003900000 */
[----:B------:R-:W2:Y:S02]  /*9370*/  @!P0 SYNCS.PHASECHK.TRANS64 P0, [R0+URZ+0x10], R3 ;  /* 0x00001003000085a7 */ /* 0x000ea400080010ff */
[----:B--2---:R-:W-:Y:S05]  /*9380*/  @!P0 BRA `(.L_x_137) ;  /* 0xfffffffc00f08947 */ /* 0x004fea000383ffff */
[----:B------:R-:W-:Y:S05]  /*9390*/  BRA `(.L_x_26) ;  /* 0xffffff8400b07947 */ /* 0x000fea000383ffff */
.L_x_34:
[----:B-1----:R-:W-:-:S07]  /*93a0*/  MOV R0, UR17 ;  /* 0x0000001100007c02 */ /* 0x002fce0008000f00 */
.L_x_138:
[----:B-1----:R1:W2:Y:S02]  /*93b0*/  SYNCS.PHASECHK.TRANS64.TRYWAIT P0, [R0+URZ+0x10], R3 ;  /* 0x00001003000075a7 */ /* 0x0022a400080011ff */
[----:B--2---:R-:W-:Y:S05]  /*93c0*/  @!P0 NANOSLEEP.SYNCS 0x989680 ;  /* 0x009896800000895d */ /* 0x004fea0003900000 */
[----:B------:R-:W2:Y:S02]  /*93d0*/  @!P0 SYNCS.PHASECHK.TRANS64 P0, [R0+URZ+0x10], R3 ;  /* 0x00001003000085a7 */ /* 0x000ea400080010ff */
[----:B--2---:R-:W-:Y:S05]  /*93e0*/  @!P0 BRA `(.L_x_138) ;  /* 0xfffffffc00f08947 */ /* 0x004fea000383ffff */
[----:B------:R-:W-:Y:S05]  /*93f0*/  BRA `(.L_x_33) ;  /* 0xffffff88006c7947 */ /* 0x000fea000383ffff */
.L_x_39:
[----:B-1----:R1:W2:Y:S02]  /*9400*/  SYNCS.PHASECHK.TRANS64.TRYWAIT P0, [R3+URZ+0x70], R0 ;  /* 0x00007000030075a7 */ /* 0x0022a400080011ff */
[----:B--2---:R-:W-:Y:S05]  /*9410*/  @!P0 NANOSLEEP.SYNCS 0x989680 ;  /* 0x009896800000895d */ /* 0x004fea0003900000 */
[----:B------:R-:W2:Y:S02]  /*9420*/  @!P0 SYNCS.PHASECHK.TRANS64 P0, [R3+URZ+0x70], R0 ;  /* 0x00007000030085a7 */ /* 0x000ea400080010ff */
[----:B--2---:R-:W-:Y:S05]  /*9430*/  @!P0 BRA `(.L_x_39) ;  /* 0xfffffffc00f08947 */ /* 0x004fea000383ffff */
[----:B------:R-:W-:Y:S05]  /*9440*/  BRA `(.L_x_139) ;  /* 0xffffff8c00107947 */ /* 0x000fea000383ffff */
.L_x_43:
[----:B-1----:R-:W-:-:S07]  /*9450*/  MOV R0, UR4 ;  /* 0x0000000400007c02 */ /* 0x002fce0008000f00 */
.L_x_140:
[----:B-1----:R1:W2:Y:S02]  /*9460*/  SYNCS.PHASECHK.TRANS64.TRYWAIT P0, [R0+URZ], R3 ;  /* 0x00000003000075a7 */ /* 0x0022a400080011ff */
[----:B--2---:R-:W-:Y:S05]  /*9470*/  @!P0 NANOSLEEP.SYNCS 0x989680 ;  /* 0x009896800000895d */ /* 0x004fea0003900000 */
[----:B------:R-:W2:Y:S02]  /*9480*/  @!P0 SYNCS.PHASECHK.TRANS64 P0, [R0+URZ], R3 ;  /* 0x00000003000085a7 */ /* 0x000ea400080010ff */
[----:B--2---:R-:W-:Y:S05]  /*9490*/  @!P0 BRA `(.L_x_140) ;  /* 0xfffffffc00f08947 */ /* 0x004fea000383ffff */
[----:B------:R-:W-:Y:S05]  /*94a0*/  BRA `(.L_x_141) ;  /* 0xffffff9000b87947 */ /* 0x000fea000383ffff */
.L_x_46:
[----:B-1----:R1:W2:Y:S02]  /*94b0*/  SYNCS.PHASECHK.TRANS64.TRYWAIT P0, [R2+URZ+0xd0], R5 ;  /* 0x0000d005020075a7 */ /* 0x0022a400080011ff */
[----:B--2---:R-:W-:Y:S05]  /*94c0*/  @!P0 NANOSLEEP.SYNCS 0x989680 ;  /* 0x009896800000895d */ /* 0x004fea0003900000 */
[----:B------:R-:W2:Y:S02]  /*94d0*/  @!P0 SYNCS.PHASECHK.TRANS64 P0, [R2+URZ+0xd0], R5 ;  /* 0x0000d005020085a7 */ /* 0x000ea400080010ff */
[----:B--2---:R-:W-:Y:S05]  /*94e0*/  @!P0 BRA `(.L_x_46) ;  /* 0xfffffffc00f08947 */ /* 0x004fea000383ffff */
[----:B------:R-:W-:Y:S05]  /*94f0*/  BRA `(.L_x_142) ;  /* 0xffffff9400147947 */ /* 0x000fea000383ffff */
.L_x_47:
[----:B------:R-:W-:-:S07]  /*9500*/  MOV R2, UR4 ;  /* 0x0000000400027c02 */ /* 0x000fce0008000f00 */
.L_x_143:
[----:B-1----:R1:W2:Y:S02]  /*9510*/  SYNCS.PHASECHK.TRANS64.TRYWAIT P0, [R2+URZ+0x80], R5 ;  /* 0x00008005020075a7 */ /* 0x0022a400080011ff */
[----:B--2---:R-:W-:Y:S05]  /*9520*/  @!P0 NANOSLEEP.SYNCS 0x989680 ;  /* 0x009896800000895d */ /* 0x004fea0003900000 */
[----:B------:R-:W2:Y:S02]  /*9530*/  @!P0 SYNCS.PHASECHK.TRANS64 P0, [R2+URZ+0x80], R5 ;  /* 0x00008005020085a7 */ /* 0x000ea400080010ff */
[----:B--2---:R-:W-:Y:S05]  /*9540*/  @!P0 BRA `(.L_x_143) ;  /* 0xfffffffc00f08947 */ /* 0x004fea000383ffff */
[----:B------:R-:W-:Y:S05]  /*9550*/  BRA `(.L_x_144) ;  /* 0xffffff9400247947 */ /* 0x000fea000383ffff */
.L_x_48:
[----:B-1----:R1:W2:Y:S02]  /*9560*/  SYNCS.PHASECHK.TRANS64.TRYWAIT P1, [R2+URZ+0x70], R5 ;  /* 0x00007005020075a7 */ /* 0x0022a400080211ff */
[----:B--2---:R-:W-:Y:S05]  /*9570*/  @!P1 NANOSLEEP.SYNCS 0x989680 ;  /* 0x009896800000995d */ /* 0x004fea0003900000 */
[----:B------:R-:W2:Y:S02]  /*9580*/  @!P1 SYNCS.PHASECHK.TRANS64 P1, [R2+URZ+0x70], R5 ;  /* 0x00007005020095a7 */ /* 0x000ea400080210ff */
[----:B--2---:R-:W-:Y:S05]  /*9590*/  @!P1 BRA `(.L_x_48) ;  /* 0xfffffffc00f09947 */ /* 0x004fea000383ffff */
[----:B------:R-:W-:Y:S05]  /*95a0*/  BRA `(.L_x_145) ;  /* 0xffffff9400547947 */ /* 0x000fea000383ffff */
.L_x_51:
[----:B------:R-:W-:-:S07]  /*95b0*/  MOV R0, UR4 ;  /* 0x0000000400007c02 */ /* 0x000fce0008000f00 */
.L_x_146:
[----:B-1----:R1:W2:Y:S02]  /*95c0*/  SYNCS.PHASECHK.TRANS64.TRYWAIT P0, [R0+URZ+0x80], R3 ;  /* 0x00008003000075a7 */ /* 0x0022a400080011ff */
[----:B--2---:R-:W-:Y:S05]  /*95d0*/  @!P0 NANOSLEEP.SYNCS 0x989680 ;  /* 0x009896800000895d */ /* 0x004fea0003900000 */
[----:B------:R-:W2:Y:S02]  /*95e0*/  @!P0 SYNCS.PHASECHK.TRANS64 P0, [R0+URZ+0x80], R3 ;  /* 0x00008003000085a7 */ /* 0x000ea400080010ff */
[----:B--2---:R-:W-:Y:S05]  /*95f0*/  @!P0 BRA `(.L_x_146) ;  /* 0xfffffffc00f08947 */ /* 0x004fea000383ffff */
[----:B------:R-:W-:Y:S05]  /*9600*/  BRA `(.L_x_50) ;  /* 0xffffff9400a87947 */ /* 0x000fea000383ffff */
.L_x_58:
[----:B-1----:R1:W2:Y:S02]  /*9610*/  SYNCS.PHASECHK.TRANS64.TRYWAIT P1, [R0+URZ+0x70], R5 ;  /* 0x00007005000075a7 */ /* 0x0022a400080211ff */
[----:B--2---:R-:W-:Y:S05]  /*9620*/  @!P1 NANOSLEEP.SYNCS 0x989680 ;  /* 0x009896800000995d */ /* 0x004fea0003900000 */
[----:B------:R-:W2:Y:S02]  /*9630*/  @!P1 SYNCS.PHASECHK.TRANS64 P1, [R0+URZ+0x70], R5 ;  /* 0x00007005000095a7 */ /* 0x000ea400080210ff */
[----:B--2---:R-:W-:Y:S05]  /*9640*/  @!P1 BRA `(.L_x_58) ;  /* 0xfffffffc00f09947 */ /* 0x004fea000383ffff */
[----:B------:R-:W-:Y:S05]  /*9650*/  BRA `(.L_x_147) ;  /* 0xffffff9c001c7947 */ /* 0x000fea000383ffff */
.L_x_59:
[----:B------:R-:W-:-:S07]  /*9660*/  MOV R3, UR30 ;  /* 0x0000001e00037c02 */ /* 0x000fce0008000f00 */
.L_x_148:
[----:B-1----:R1:W2:Y:S02]  /*9670*/  SYNCS.PHASECHK.TRANS64.TRYWAIT P0, [R3+URZ+0xb0], R0 ;  /* 0x0000b000030075a7 */ /* 0x0022a400080011ff */
[----:B--2---:R-:W-:Y:S05]  /*9680*/  @!P0 NANOSLEEP.SYNCS 0x989680 ;  /* 0x009896800000895d */ /* 0x004fea0003900000 */
[----:B------:R-:W2:Y:S02]  /*9690*/  @!P0 SYNCS.PHASECHK.TRANS64 P0, [R3+URZ+0xb0], R0 ;  /* 0x0000b000030085a7 */ /* 0x000ea400080010ff */
[----:B--2---:R-:W-:Y:S05]  /*96a0*/  @!P0 BRA `(.L_x_148) ;  /* 0xfffffffc00f08947 */ /* 0x004fea000383ffff */
[----:B------:R-:W-:Y:S05]  /*96b0*/  BRA `(.L_x_149) ;  /* 0xffffff9c00547947 */ /* 0x000fea000383ffff */
.L_x_62:
[----:B------:R-:W-:Y:S07]  /*96c0*/  MOV R0, UR5 ;  /* 0x0000000500007c02 */ /* 0x000fee0008000f00 */
.L_x_150:
[----:B-1----:R1:W2:Y:S02]  /*96d0*/  SYNCS.PHASECHK.TRANS64.TRYWAIT P0, [R0+URZ], R3 ;  /* 0x00000003000075a7 */ /* 0x0022a400080011ff */
[----:B--2---:R-:W-:Y:S05]  /*96e0*/  @!P0 NANOSLEEP.SYNCS 0x989680 ;  /* 0x009896800000895d */ /* 0x004fea0003900000 */
[----:B------:R-:W2:Y:S02]  /*96f0*/  @!P0 SYNCS.PHASECHK.TRANS64 P0, [R0+URZ], R3 ;  /* 0x00000003000085a7 */ /* 0x000ea400080010ff */
[----:B--2---:R-:W-:Y:S05]  /*9700*/  @!P0 BRA `(.L_x_150) ;  /* 0xfffffffc00f08947 */ /* 0x004fea000383ffff */
[----:B------:R-:W-:Y:S05]  /*9710*/  BRA `(.L_x_61) ;  /* 0xffffff9c00707947 */ /* 0x000fea000383ffff */
.L_x_65:
[----:B------:R-:W-:-:S07]  /*9720*/  MOV R0, UR4 ;  /* 0x0000000400007c02 */ /* 0x000fce0008000f00 */
.L_x_151:
[----:B--2---:R2:W4:Y:S02]  /*9730*/  SYNCS.PHASECHK.TRANS64.TRYWAIT P0, [R0+URZ], R3 ;  /* 0x00000003000075a7 */ /* 0x00452400080011ff */
[----:B----4-:R-:W-:Y:S05]  /*9740*/  @!P0 NANOSLEEP.SYNCS 0x989680 ;  /* 0x009896800000895d */ /* 0x010fea0003900000 */
[----:B------:R-:W4:Y:S02]  /*9750*/  @!P0 SYNCS.PHASECHK.TRANS64 P0, [R0+URZ], R3 ;  /* 0x00000003000085a7 */ /* 0x000f2400080010ff */
[----:B----4-:R-:W-:Y:S05]  /*9760*/  @!P0 BRA `(.L_x_151) ;  /* 0xfffffffc00f08947 */ /* 0x010fea000383ffff */
[----:B------:R-:W-:Y:S05]  /*9770*/  BRA `(.L_x_152) ;  /* 0xffffffa0004c7947 */ /* 0x000fea000383ffff */
.L_x_66:
[----:B------:R-:W-:-:S07]  /*9780*/  MOV R0, UR5 ;  /* 0x0000000500007c02 */ /* 0x000fce0008000f00 */
.L_x_153:
[----:B-1----:R1:W2:Y:S02]  /*9790*/  SYNCS.PHASECHK.TRANS64.TRYWAIT P0, [R0+URZ], R3 ;  /* 0x00000003000075a7 */ /* 0x0022a400080011ff */
[----:B--2---:R-:W-:Y:S05]  /*97a0*/  @!P0 NANOSLEEP.SYNCS 0x989680 ;  /* 0x009896800000895d */ /* 0x004fea0003900000 */
[----:B------:R-:W2:Y:S02]  /*97b0*/  @!P0 SYNCS.PHASECHK.TRANS64 P0, [R0+URZ], R3 ;  /* 0x00000003000085a7 */ /* 0x000ea400080010ff */
[----:B--2---:R-:W-:Y:S05]  /*97c0*/  @!P0 BRA `(.L_x_153) ;  /* 0xfffffffc00f08947 */ /* 0x004fea000383ffff */
[----:B------:R-:W-:Y:S05]  /*97d0*/  BRA `(.L_x_154) ;  /* 0xffffffa000587947 */ /* 0x000fea000383ffff */
.L_x_67:
[----:B------:R-:W-:-:S07]  /*97e0*/  MOV R0, UR5 ;  /* 0x0000000500007c02 */ /* 0x000fce0008000f00 */
.L_x_155:
[----:B-1----:R1:W2:Y:S02]  /*97f0*/  SYNCS.PHASECHK.TRANS64.TRYWAIT P0, [R0+URZ], R3 ;  /* 0x00000003000075a7 */ /* 0x0022a400080011ff */
[----:B--2---:R-:W-:Y:S05]  /*9800*/  @!P0 NANOSLEEP.SYNCS 0x989680 ;  /* 0x009896800000895d */ /* 0x004fea0003900000 */
[----:B------:R-:W2:Y:S02]  /*9810*/  @!P0 SYNCS.PHASECHK.TRANS64 P0, [R0+URZ], R3 ;  /* 0x00000003000085a7 */ /* 0x000ea400080010ff */
[----:B--2---:R-:W-:Y:S05]  /*9820*/  @!P0 BRA `(.L_x_155) ;  /* 0xfffffffc00f08947 */ /* 0x004fea000383ffff */
[----:B------:R-:W-:Y:S05]  /*9830*/  BRA `(.L_x_156) ;  /* 0xffffffa000647947 */ /* 0x000fea000383ffff */
.L_x_68:
[----:B------:R-:W-:-:S07]  /*9840*/  MOV R0, UR4 ;  /* 0x0000000400007c02 */ /* 0x000fce0008000f00 */
.L_x_157:
[----:B-1----:R1:W2:Y:S02]  /*9850*/  SYNCS.PHASECHK.TRANS64.TRYWAIT P0, [R0+URZ], R3 ;  /* 0x00000003000075a7 */ /* 0x0022a400080011ff */
[----:B--2---:R-:W-:Y:S05]  /*9860*/  @!P0 NANOSLEEP.SYNCS 0x989680 ;  /* 0x009896800000895d */ /* 0x004fea0003900000 */
[----:B------:R-:W2:Y:S02]  /*9870*/  @!P0 SYNCS.PHASECHK.TRANS64 P0, [R0+URZ], R3 ;  /* 0x00000003000085a7 */ /* 0x000ea400080010ff */
[----:B--2---:R-:W-:Y:S05]  /*9880*/  @!P0 BRA `(.L_x_157) ;  /* 0xfffffffc00f08947 */ /* 0x004fea000383ffff */
[----:B------:R-:W-:Y:S05]  /*9890*/  BRA `(.L_x_158) ;  /* 0xffffffa000707947 */ /* 0x000fea000383ffff */
.L_x_73:
[----:B--2---:R2:W3:Y:S02]  /*98a0*/  SYNCS.PHASECHK.TRANS64.TRYWAIT P0, [R12+URZ+0x70], R9 ;  /* 0x000070090c0075a7 */ /* 0x0044e400080011ff */
[----:B---3--:R-:W-:Y:S05]  /*98b0*/  @!P0 NANOSLEEP.SYNCS 0x989680 ;  /* 0x009896800000895d */ /* 0x008fea0003900000 */
[----:B------:R-:W3:Y:S02]  /*98c0*/  @!P0 SYNCS.PHASECHK.TRANS64 P0, [R12+URZ+0x70], R9 ;  /* 0x000070090c0085a7 */ /* 0x000ee400080010ff */
[----:B---3--:R-:W-:Y:S05]  /*98d0*/  @!P0 BRA `(.L_x_73) ;  /* 0xfffffffc00f08947 */ /* 0x008fea000383ffff */
[----:B------:R-:W-:Y:S05]  /*98e0*/  BRA `(.L_x_159) ;  /* 0xffffffa400907947 */ /* 0x000fea000383ffff */
.L_x_76:
[----:B------:R-:W-:Y:S07]  /*98f0*/  MOV R0, UR21 ;  /* 0x0000001500007c02 */ /* 0x000fee0008000f00 */
.L_x_160:
[----:B--2---:R2:W3:Y:S02]  /*9900*/  SYNCS.PHASECHK.TRANS64.TRYWAIT P2, [R0+URZ+0x68], R11 ;  /* 0x0000680b000075a7 */ /* 0x0044e400080411ff */
[----:B---3--:R-:W-:Y:S05]  /*9910*/  @!P2 NANOSLEEP.SYNCS 0x989680 ;  /* 0x009896800000a95d */ /* 0x008fea0003900000 */
[----:B------:R-:W3:Y:S02]  /*9920*/  @!P2 SYNCS.PHASECHK.TRANS64 P2, [R0+URZ+0x68], R11 ;  /* 0x0000680b0000a5a7 */ /* 0x000ee400080410ff */
[----:B---3--:R-:W-:Y:S05]  /*9930*/  @!P2 BRA `(.L_x_160) ;  /* 0xfffffffc00f0a947 */ /* 0x008fea000383ffff */
[----:B------:R-:W-:Y:S05]  /*9940*/  BRA `(.L_x_75) ;  /* 0xffffffa800f87947 */ /* 0x000fea000383ffff */
.L_x_79:
[----:B--2---:R-:W-:Y:S07]  /*9950*/  MOV R0, UR21 ;  /* 0x0000001500007c02 */ /* 0x004fee0008000f00 */
.L_x_161:
[----:B--2---:R2:W3:Y:S02]  /*9960*/  SYNCS.PHASECHK.TRANS64.TRYWAIT P0, [R0+URZ+0x40], R9 ;  /* 0x00004009000075a7 */ /* 0x0044e400080011ff */
[----:B---3--:R-:W-:Y:S05]  /*9970*/  @!P0 NANOSLEEP.SYNCS 0x989680 ;  /* 0x009896800000895d */ /* 0x008fea0003900000 */
[----:B------:R-:W3:Y:S02]  /*9980*/  @!P0 SYNCS.PHASECHK.TRANS64 P0, [R0+URZ+0x40], R9 ;  /* 0x00004009000085a7 */ /* 0x000ee400080010ff */
[----:B---3--:R-:W-:Y:S05]  /*9990*/  @!P0 BRA `(.L_x_161) ;  /* 0xfffffffc00f08947 */ /* 0x008fea000383ffff */
[----:B------:R-:W-:Y:S05]  /*99a0*/  BRA `(.L_x_162) ;  /* 0xffffffac00547947 */ /* 0x000fea000383ffff */
.L_x_80:
[----:B------:R-:W-:Y:S07]  /*99b0*/  MOV R0, UR21 ;  /* 0x0000001500007c02 */ /* 0x000fee0008000f00 */
.L_x_163:
[----:B--2---:R2:W3:Y:S02]  /*99c0*/  SYNCS.PHASECHK.TRANS64.TRYWAIT P0, [R0+URZ+0x48], R9 ;  /* 0x00004809000075a7 */ /* 0x0044e400080011ff */
[----:B---3--:R-:W-:Y:S05]  /*99d0*/  @!P0 NANOSLEEP.SYNCS 0x989680 ;  /* 0x009896800000895d */ /* 0x008fea0003900000 */
[----:B------:R-:W3:Y:S02]  /*99e0*/  @!P0 SYNCS.PHASECHK.TRANS64 P0, [R0+URZ+0x48], R9 ;  /* 0x00004809000085a7 */ /* 0x000ee400080010ff */
[----:B---3--:R-:W-:Y:S05]  /*99f0*/  @!P0 BRA `(.L_x_163) ;  /* 0xfffffffc00f08947 */ /* 0x008fea000383ffff */
[----:B------:R-:W-:Y:S05]  /*9a00*/  BRA `(.L_x_164) ;  /* 0xffffffac00907947 */ /* 0x000fea000383ffff */
.L_x_81:
[----:B------:R-:W-:Y:S07]  /*9a10*/  MOV R0, UR21 ;  /* 0x0000001500007c02 */ /* 0x000fee0008000f00 */
.L_x_165:
[----:B--2---:R2:W3:Y:S02]  /*9a20*/  SYNCS.PHASECHK.TRANS64.TRYWAIT P0, [R0+URZ+0x50], R9 ;  /* 0x00005009000075a7 */ /* 0x0044e400080011ff */
[----:B---3--:R-:W-:Y:S05]  /*9a30*/  @!P0 NANOSLEEP.SYNCS 0x989680 ;  /* 0x009896800000895d */ /* 0x008fea0003900000 */
[----:B------:R-:W3:Y:S02]  /*9a40*/  @!P0 SYNCS.PHASECHK.TRANS64 P0, [R0+URZ+0x50], R9 ;  /* 0x00005009000085a7 */ /* 0x000ee400080010ff */
[----:B---3--:R-:W-:Y:S05]  /*9a50*/  @!P0 BRA `(.L_x_165) ;  /* 0xfffffffc00f08947 */ /* 0x008fea000383ffff */
[----:B------:R-:W-:Y:S05]  /*9a60*/  BRA `(.L_x_166) ;  /* 0xffffffac00d87947 */ /* 0x000fea000383ffff */
.L_x_82:
[----:B------:R-:W-:Y:S07]  /*9a70*/  MOV R0, UR21 ;  /* 0x0000001500007c02 */ /* 0x000fee0008000f00 */
.L_x_167:
[----:B--2---:R2:W3:Y:S02]  /*9a80*/  SYNCS.PHASECHK.TRANS64.TRYWAIT P0, [R0+URZ+0x58], R9 ;  /* 0x00005809000075a7 */ /* 0x0044e400080011ff */
[----:B---3--:R-:W-:Y:S05]  /*9a90*/  @!P0 NANOSLEEP.SYNCS 0x989680 ;  /* 0x009896800000895d */ /* 0x008fea0003900000 */
[----:B------:R-:W3:Y:S02]  /*9aa0*/  @!P0 SYNCS.PHASECHK.TRANS64 P0, [R0+URZ+0x58], R9 ;  /* 0x00005809000085a7 */ /* 0x000ee400080010ff */
[----:B---3--:R-:W-:Y:S05]  /*9ab0*/  @!P0 BRA `(.L_x_167) ;  /* 0xfffffffc00f08947 */ /* 0x008fea000383ffff */
[----:B------:R-:W-:Y:S05]  /*9ac0*/  BRA `(.L_x_168) ;  /* 0xffffffb0001c7947 */ /* 0x000fea000383ffff */
.L_x_84:
[----:B------:R-:W-:-:S07]  /*9ad0*/  MOV R0, UR21 ;  /* 0x0000001500007c02 */ /* 0x000fce0008000f00 */
.L_x_169:
[----:B---3--:R3:W4:Y:S02]  /*9ae0*/  SYNCS.PHASECHK.TRANS64.TRYWAIT P0, [R0+URZ+0x40], R3 ;  /* 0x00004003000075a7 */ /* 0x00872400080011ff */
[----:B----4-:R-:W-:Y:S05]  /*9af0*/  @!P0 NANOSLEEP.SYNCS 0x989680 ;  /* 0x009896800000895d */ /* 0x010fea0003900000 */
[----:B------:R-:W4:Y:S02]  /*9b00*/  @!P0 SYNCS.PHASECHK.TRANS64 P0, [R0+URZ+0x40], R3 ;  /* 0x00004003000085a7 */ /* 0x000f2400080010ff */
[----:B----4-:R-:W-:Y:S05]  /*9b10*/  @!P0 BRA `(.L_x_169) ;  /* 0xfffffffc00f08947 */ /* 0x010fea000383ffff */
[----:B------:R-:W-:Y:S05]  /*9b20*/  BRA `(.L_x_170) ;  /* 0xffffffb000907947 */ /* 0x000fea000383ffff */
.L_x_85:
[----:B---3--:R-:W-:-:S07]  /*9b30*/  MOV R0, UR21 ;  /* 0x0000001500007c02 */ /* 0x008fce0008000f00 */
.L_x_171:
[----:B---3--:R3:W4:Y:S02]  /*9b40*/  SYNCS.PHASECHK.TRANS64.TRYWAIT P0, [R0+URZ+0x48], R3 ;  /* 0x00004803000075a7 */ /* 0x00872400080011ff */
[----:B----4-:R-:W-:Y:S05]  /*9b50*/  @!P0 NANOSLEEP.SYNCS 0x989680 ;  /* 0x009896800000895d */ /* 0x010fea0003900000 */
[----:B------:R-:W4:Y:S02]  /*9b60*/  @!P0 SYNCS.PHASECHK.TRANS64 P0, [R0+URZ+0x48], R3 ;  /* 0x00004803000085a7 */ /* 0x000f2400080010ff */
[----:B----4-:R-:W-:Y:S05]  /*9b70*/  @!P0 BRA `(.L_x_171) ;  /* 0xfffffffc00f08947 */ /* 0x010fea000383ffff */
[----:B------:R-:W-:Y:S05]  /*9b80*/  BRA `(.L_x_172) ;  /* 0xffffffb000807947 */ /* 0x000fea000383ffff */
.L_x_86:
[----:B---3--:R-:W-:-:S07]  /*9b90*/  MOV R0, UR21 ;  /* 0x0000001500007c02 */ /* 0x008fce0008000f00 */
.L_x_173:
[----:B---3--:R3:W4:Y:S02]  /*9ba0*/  SYNCS.PHASECHK.TRANS64.TRYWAIT P0, [R0+URZ+0x50], R3 ;  /* 0x00005003000075a7 */ /* 0x00872400080011ff */
[----:B----4-:R-:W-:Y:S05]  /*9bb0*/  @!P0 NANOSLEEP.SYNCS 0x989680 ;  /* 0x009896800000895d */ /* 0x010fea0003900000 */
[----:B------:R-:W4:Y:S02]  /*9bc0*/  @!P0 SYNCS.PHASECHK.TRANS64 P0, [R0+URZ+0x50], R3 ;  /* 0x00005003000085a7 */ /* 0x000f2400080010ff */
[----:B----4-:R-:W-:Y:S05]  /*9bd0*/  @!P0 BRA `(.L_x_173) ;  /* 0xfffffffc00f08947 */ /* 0x010fea000383ffff */
[----:B------:R-:W-:Y:S05]  /*9be0*/  BRA `(.L_x_174) ;  /* 0xffffffb000707947 */ /* 0x000fea000383ffff */
.L_x_88:
[----:B-1----:R1:W2:Y:S02]  /*9bf0*/  SYNCS.PHASECHK.TRANS64.TRYWAIT P0, [R3+URZ+0x70], R0 ;  /* 0x00007000030075a7 */ /* 0x0022a400080011ff */
[----:B--2---:R-:W-:Y:S05]  /*9c00*/  @!P0 NANOSLEEP.SYNCS 0x989680 ;  /* 0x009896800000895d */ /* 0x004fea0003900000 */
[----:B------:R-:W2:Y:S02]  /*9c10*/  @!P0 SYNCS.PHASECHK.TRANS64 P0, [R3+URZ+0x70], R0 ;  /* 0x00007000030085a7 */ /* 0x000ea400080010ff */
[----:B--2---:R-:W-:Y:S05]  /*9c20*/  @!P0 BRA `(.L_x_88) ;  /* 0xfffffffc00f08947 */ /* 0x004fea000383ffff */
[----:B------:R-:W-:Y:S05]  /*9c30*/  BRA `(.L_x_175) ;  /* 0xffffffb400307947 */ /* 0x000fea000383ffff */
.L_x_99:
[----:B-1----:R-:W-:Y:S04]  /*9c40*/  MOV R2, UR44 ;  /* 0x0000002c00027c02 */ /* 0x002fe80008000f00 */
[----:B------:R1:W2:Y:S03]  /*9c50*/  SYNCS.PHASECHK.TRANS64.TRYWAIT P1, [R2+URZ+0x20], R3 ;  /* 0x00002003020075a7 */ /* 0x0002a600080211ff */
[----:B--2---:R-:W-:Y:S05]  /*9c60*/  @!P1 NANOSLEEP.SYNCS 0x989680 ;  /* 0x009896800000995d */ /* 0x004fea0003900000 */
[----:B------:R-:W2:Y:S02]  /*9c70*/  @!P1 SYNCS.PHASECHK.TRANS64 P1, [R2+URZ+0x20], R3 ;  /* 0x00002003020095a7 */ /* 0x000ea400080210ff */
[----:B--2---:R-:W-:Y:S05]  /*9c80*/  @!P1 BRA `(.L_x_99) ;  /* 0xfffffffc00ec9947 */ /* 0x004fea000383ffff */
[----:B------:R-:W-:Y:S05]  /*9c90*/  BRA `(.L_x_98) ;  /* 0xffffffc000a07947 */ /* 0x000fea000383ffff */
.L_x_101:
[----:B-1----:R1:W4:Y:S02]  /*9ca0*/  SYNCS.PHASECHK.TRANS64.TRYWAIT P0, [R99+URZ+0x90], R0 ;  /* 0x00009000630075a7 */ /* 0x00232400080011ff */
[----:B----4-:R-:W-:Y:S05]  /*9cb0*/  @!P0 NANOSLEEP.SYNCS 0x989680 ;  /* 0x009896800000895d */ /* 0x010fea0003900000 */
[----:B------:R-:W4:Y:S02]  /*9cc0*/  @!P0 SYNCS.PHASECHK.TRANS64 P0, [R99+URZ+0x90], R0 ;  /* 0x00009000630085a7 */ /* 0x000f2400080010ff */
[----:B----4-:R-:W-:Y:S05]  /*9cd0*/  @!P0 BRA `(.L_x_101) ;  /* 0xfffffffc00f08947 */ /* 0x010fea000383ffff */
[----:B------:R-:W-:Y:S05]  /*9ce0*/  BRA `(.L_x_100) ;  /* 0xffffffc000c87947 */ /* 0x000fea000383ffff */
.L_x_110:
[----:B---3--:R3:W4:Y:S02]  /*9cf0*/  SYNCS.PHASECHK.TRANS64.TRYWAIT P0, [R3+URZ+0x20], R0 ;  /* 0x00002000030075a7 */ /* 0x00872400080011ff */
[----:B----4-:R-:W-:Y:S05]  /*9d00*/  @!P0 NANOSLEEP.SYNCS 0x989680 ;  /* 0x009896800000895d */ /* 0x010fea0003900000 */
[----:B------:R-:W4:Y:S02]  /*9d10*/  @!P0 SYNCS.PHASECHK.TRANS64 P0, [R3+URZ+0x20], R0 ;  /* 0x00002000030085a7 */ /* 0x000f2400080010ff */
[----:B----4-:R-:W-:Y:S05]  /*9d20*/  @!P0 BRA `(.L_x_110) ;  /* 0xfffffffc00f08947 */ /* 0x010fea000383ffff */
[----:B------:R-:W-:Y:S05]  /*9d30*/  BRA `(.L_x_109) ;  /* 0xffffffcc00a47947 */ /* 0x000fea000383ffff */
.L_x_118:
[----:B---3--:R3:W4:Y:S02]  /*9d40*/  SYNCS.PHASECHK.TRANS64.TRYWAIT P0, [R62+URZ+0x20], R5 ;  /* 0x000020053e0075a7 */ /* 0x00872400080011ff */
[----:B----4-:R-:W-:Y:S05]  /*9d50*/  @!P0 NANOSLEEP.SYNCS 0x989680 ;  /* 0x009896800000895d */ /* 0x010fea0003900000 */
[----:B------:R-:W4:Y:S02]  /*9d60*/  @!P0 SYNCS.PHASECHK.TRANS64 P0, [R62+URZ+0x20], R5 ;  /* 0x000020053e0085a7 */ /* 0x000f2400080010ff */
[----:B----4-:R-:W-:Y:S05]  /*9d70*/  @!P0 BRA `(.L_x_118) ;  /* 0xfffffffc00f08947 */ /* 0x010fea000383ffff */
[----:B------:R-:W-:Y:S05]  /*9d80*/  BRA `(.L_x_117) ;  /* 0xffffffd800a87947 */ /* 0x000fea000383ffff */
.L_x_126:
[----:B---3--:R3:W4:Y:S02]  /*9d90*/  SYNCS.PHASECHK.TRANS64.TRYWAIT P0, [R62+URZ+0x20], R5 ;  /* 0x000020053e0075a7 */ /* 0x00872400080011ff */
[----:B----4-:R-:W-:Y:S05]  /*9da0*/  @!P0 NANOSLEEP.SYNCS 0x989680 ;  /* 0x009896800000895d */ /* 0x010fea0003900000 */
[----:B------:R-:W4:Y:S02]  /*9db0*/  @!P0 SYNCS.PHASECHK.TRANS64 P0, [R62+URZ+0x20], R5 ;  /* 0x000020053e0085a7 */ /* 0x000f2400080010ff */
[----:B----4-:R-:W-:Y:S05]  /*9dc0*/  @!P0 BRA `(.L_x_126) ;  /* 0xfffffffc00f08947 */ /* 0x010fea000383ffff */
[----:B------:R-:W-:Y:S05]  /*9dd0*/  BRA `(.L_x_125) ;  /* 0xffffffe400ac7947 */ /* 0x000fea000383ffff */
        .weak           $__internal_0_$__cuda_sm10x_tcgen05_guardrail_trap_col_being_dealloced_not_returned_by_alloc
        .type           $__internal_0_$__cuda_sm10x_tcgen05_guardrail_trap_col_being_dealloced_not_returned_by_alloc,@function
        .size           $__internal_0_$__cuda_sm10x_tcgen05_guardrail_trap_col_being_dealloced_not_returned_by_alloc,($__internal_1_$__cuda_sm10x_tcgen05_guardrail_trap_phase_invalid_during_alloc - $__internal_0_$__cuda_sm10x_tcgen05_guardrail_trap_col_being_dealloced_not_returned_by_alloc)
$__internal_0_$__cuda_sm10x_tcgen05_guardrail_trap_col_being_dealloced_not_returned_by_alloc:
[----:B------:R-:W-:Y:S05]  /*9de0*/  BPT.TRAP 0x1 ;  /* 0x000000040000795c */ /* 0x000fea0000300000 */
[----:B------:R-:W-:-:S04]  /*9df0*/  HFMA2 R3, -RZ, RZ, 0, 0 ;  /* 0x00000000ff037431 */ /* 0x000fc800000001ff */
[----:B------:R-:W-:Y:S05]  /*9e00*/  RET.REL.NODEC R2 `(_ZN7cutlass13device_kernelINS_4gemm6kernel13GemmUniversalIN4cute5tupleIJiiiiEEENS1_10collective13CollectiveMmaINS1_35MainloopSm100TmaUmmaWarpSpecializedILi2ELi2ELi4ENS5_IJNS4_1CILi1EEENSA_ILi4EEESB_EEEEENS5_IJNSA_ILi128EEESF_NSA_ILi64EEEEEENS_6half_tENS5_IJlSB_lEEESI_SJ_NS4_8TiledMMAINS4_8MMA_AtomIJNS4_20SM100_MMA_F16BF16_SSISI_SI_fLi128ELi128ELNS4_4UMMA5MajorE0ELSO_0ELNSN_7ScaleInE0ELSP_0EEEEEENS4_6LayoutINS5_IJSB_SB_SB_EEENS5_IJNSA_ILi0EEESU_SU_EEEEENS5_IJNS4_10UnderscoreESX_SX_EEEEENS4_23SM90_TMA_LOAD_MULTICASTENS4_14ComposedLayoutINS4_7SwizzleILi3ELi4ELi3EEENS4_18smem_ptr_flag_bitsILi16EEENSS_INS5_IJNSA_ILi8EEESG_EEENS5_IJSG_SB_EEEEEEEvNS4_8identityENS4_13SM90_TMA_LOADES1A_vS1B_EENS_8epilogue10collective18CollectiveEpilogueINS1E_23Sm100TmaWarpSpecializedILi4ELi2ELi32ELb1ELb0EEEJSH_NS5_IJNSS_ISF_SB_EENSS_INSA_ILi32EEESB_EEEEESI_SJ_SI_SJ_NS1E_6fusion15FusionCallbacksIS1I_NS1N_17LinearCombinationISI_fSI_fLNS_15FloatRoundStyleE2EEESH_S1M_JEEENS4_5SM1004TMEM4LOAD26SM100_TMEM_LOAD_32dp32b32xES1C_NS11_INS12_ILi2ELi4ELi3EEES15_NSS_INS5_IJS16_S1K_EEENS5_IJS1K_SB_EEEEEEENS4_39AutoVectorizingCopyWithAssumedAlignmentILi128EEENS4_14SM90_TMA_STOREES21_S23_S23_EEEvvEEEEvNT_6ParamsE) ;  /* 0xffffff60027c7950 */ /* 0x000fea0003c3ffff */
        .weak           $__internal_1_$__cuda_sm10x_tcgen05_guardrail_trap_phase_invalid_during_alloc
        .type           $__internal_1_$__cuda_sm10x_tcgen05_guardrail_trap_phase_invalid_during_alloc,@function
        .size           $__internal_1_$__cuda_sm10x_tcgen05_guardrail_trap_phase_invalid_during_alloc,($__internal_2_$__cuda_sm10x_tcgen05_guardrail_trap_unallocated_columns_being_dealloced - $__internal_1_$__cuda_sm10x_tcgen05_guardrail_trap_phase_invalid_during_alloc)
$__internal_1_$__cuda_sm10x_tcgen05_guardrail_trap_phase_invalid_during_alloc:
[----:B------:R-:W-:Y:S05]  /*9e10*/  BPT.TRAP 0x1 ;  /* 0x000000040000795c */ /* 0x000fea0000300000 */
[----:B------:R-:W-:-:S04]  /*9e20*/  MOV R5, 0x0 ;  /* 0x0000000000057802 */ /* 0x000fc80000000f00 */
[----:B------:R-:W-:Y:S05]  /*9e30*/  RET.REL.NODEC R4 `(_ZN7cutlass13device_kernelINS_4gemm6kernel13GemmUniversalIN4cute5tupleIJiiiiEEENS1_10collective13CollectiveMmaINS1_35MainloopSm100TmaUmmaWarpSpecializedILi2ELi2ELi4ENS5_IJNS4_1CILi1EEENSA_ILi4EEESB_EEEEENS5_IJNSA_ILi128EEESF_NSA_ILi64EEEEEENS_6half_tENS5_IJlSB_lEEESI_SJ_NS4_8TiledMMAINS4_8MMA_AtomIJNS4_20SM100_MMA_F16BF16_SSISI_SI_fLi128ELi128ELNS4_4UMMA5MajorE0ELSO_0ELNSN_7ScaleInE0ELSP_0EEEEEENS4_6LayoutINS5_IJSB_SB_SB_EEENS5_IJNSA_ILi0EEESU_SU_EEEEENS5_IJNS4_10UnderscoreESX_SX_EEEEENS4_23SM90_TMA_LOAD_MULTICASTENS4_14ComposedLayoutINS4_7SwizzleILi3ELi4ELi3EEENS4_18smem_ptr_flag_bitsILi16EEENSS_INS5_IJNSA_ILi8EEESG_EEENS5_IJSG_SB_EEEEEEEvNS4_8identityENS4_13SM90_TMA_LOADES1A_vS1B_EENS_8epilogue10collective18CollectiveEpilogueINS1E_23Sm100TmaWarpSpecializedILi4ELi2ELi32ELb1ELb0EEEJSH_NS5_IJNSS_ISF_SB_EENSS_INSA_ILi32EEESB_EEEEESI_SJ_SI_SJ_NS1E_6fusion15FusionCallbacksIS1I_NS1N_17LinearCombinationISI_fSI_fLNS_15FloatRoundStyleE2EEESH_S1M_JEEENS4_5SM1004TMEM4LOAD26SM100_TMEM_LOAD_32dp32b32xES1C_NS11_INS12_ILi2ELi4ELi3EEES15_NSS_INS5_IJS16_S1K_EEENS5_IJS1K_SB_EEEEEEENS4_39AutoVectorizingCopyWithAssumedAlignmentILi128EEENS4_14SM90_TMA_STOREES21_S23_S23_EEEvvEEEEvNT_6ParamsE) ;  /* 0xffffff6004707950 */ /* 0x000fea0003c3ffff */
        .weak           $__internal_2_$__cuda_sm10x_tcgen05_guardrail_trap_unallocated_columns_being_dealloced
        .type           $__internal_2_$__cuda_sm10x_tcgen05_guardrail_trap_unallocated_columns_being_dealloced,@function
        .size           $__internal_2_$__cuda_sm10x_tcgen05_guardrail_trap_unallocated_columns_being_dealloced,(.L_x_177 - $__internal_2_$__cuda_sm10x_tcgen05_guardrail_trap_unallocated_columns_being_dealloced)
$__internal_2_$__cuda_sm10x_tcgen05_guardrail_trap_unallocated_columns_being_dealloced:
[----:B------:R-:W-:Y:S05]  /*9e40*/  BPT.TRAP 0x1 ;  /* 0x000000040000795c */ /* 0x000fea0000300000 */
[----:B------:R-:W-:-:S04]  /*9e50*/  HFMA2 R3, -RZ, RZ, 0, 0 ;  /* 0x00000000ff037431 */ /* 0x000fc800000001ff */
[----:B------:R-:W-:Y:S05]  /*9e60*/  RET.REL.NODEC R2 `(_ZN7cutlass13device_kernelINS_4gemm6kernel13GemmUniversalIN4cute5tupleIJiiiiEEENS1_10collective13CollectiveMmaINS1_35MainloopSm100TmaUmmaWarpSpecializedILi2ELi2ELi4ENS5_IJNS4_1CILi1EEENSA_ILi4EEESB_EEEEENS5_IJNSA_ILi128EEESF_NSA_ILi64EEEEEENS_6half_tENS5_IJlSB_lEEESI_SJ_NS4_8TiledMMAINS4_8MMA_AtomIJNS4_20SM100_MMA_F16BF16_SSISI_SI_fLi128ELi128ELNS4_4UMMA5MajorE0ELSO_0ELNSN_7ScaleInE0ELSP_0EEEEEENS4_6LayoutINS5_IJSB_SB_SB_EEENS5_IJNSA_ILi0EEESU_SU_EEEEENS5_IJNS4_10UnderscoreESX_SX_EEEEENS4_23SM90_TMA_LOAD_MULTICASTENS4_14ComposedLayoutINS4_7SwizzleILi3ELi4ELi3EEENS4_18smem_ptr_flag_bitsILi16EEENSS_INS5_IJNSA_ILi8EEESG_EEENS5_IJSG_SB_EEEEEEEvNS4_8identityENS4_13SM90_TMA_LOADES1A_vS1B_EENS_8epilogue10collective18CollectiveEpilogueINS1E_23Sm100TmaWarpSpecializedILi4ELi2ELi32ELb1ELb0EEEJSH_NS5_IJNSS_ISF_SB_EENSS_INSA_ILi32EEESB_EEEEESI_SJ_SI_SJ_NS1E_6fusion15FusionCallbacksIS1I_NS1N_17LinearCombinationISI_fSI_fLNS_15FloatRoundStyleE2EEESH_S1M_JEEENS4_5SM1004TMEM4LOAD26SM100_TMEM_LOAD_32dp32b32xES1C_NS11_INS12_ILi2ELi4ELi3EEES15_NSS_INS5_IJS16_S1K_EEENS5_IJS1K_SB_EEEEEEENS4_39AutoVectorizingCopyWithAssumedAlignmentILi128EEENS4_14SM90_TMA_STOREES21_S23_S23_EEEvvEEEEvNT_6ParamsE) ;  /* 0xffffff6002647950 */ /* 0x000fea0003c3ffff */
.L_x_176:
[----:B------:R-:W-:-:S00]  /*9e70*/  BRA `(.L_x_176) ;  /* 0xfffffffc00fc7947 */ /* 0x000fc0000383ffff */
[----:B------:R-:W-:-:S00]  /*9e80*/  NOP ;  /* 0x0000000000007918 */ /* 0x000fc00000000000 */
[----:B------:R-:W-:-:S00]  /*9e90*/  NOP ;  /* 0x0000000000007918 */ /* 0x000fc00000000000 */
[----:B------:R-:W-:-:S00]  /*9ea0*/  NOP ;  /* 0x0000000000007918 */ /* 0x000fc00000000000 */
[----:B------:R-:W-:-:S00]  /*9eb0*/  NOP ;  /* 0x0000000000007918 */ /* 0x000fc00000000000 */
[----:B------:R-:W-:-:S00]  /*9ec0*/  NOP ;  /* 0x0000000000007918 */ /* 0x000fc00000000000 */
[----:B------:R-:W-:-:S00]  /*9ed0*/  NOP ;  /* 0x0000000000007918 */ /* 0x000fc00000000000 */
[----:B------:R-:W-:-:S00]  /*9ee0*/  NOP ;  /* 0x0000000000007918 */ /* 0x000fc00000000000 */
[----:B------:R-:W-:-:S00]  /*9ef0*/  NOP ;  /* 0x0000000000007918 */ /* 0x000fc00000000000 */
.L_x_177:


//--------------------- .nv.global.init           --------------------------
	.section	.nv.global.init,"aw",@progbits
.nv.global.init:
	.type		$str$27,@object
	.size		$str$27,($str$28 - $str$27)
$str$27:
        /*0000*/ 	.byte	0x28, 0x61, 0x64, 0x64, 0x72, 0x65, 0x73, 0x73, 0x20, 0x26, 0x20, 0x6d, 0x61, 0x73, 0x6b, 0x29
        /*0010*/ 	.byte	0x20, 0x3d, 0x3d, 0x20, 0x30, 0x00
	.type		$str$28,@object
	.size		$str$28,($str$26 - $str$28)
$str$28:
        /*0016*/ 	.byte	0x2f, 0x74, 0x6d, 0x70, 0x2f, 0x63, 0x75, 0x74, 0x6c, 0x61, 0x73, 0x73, 0x5f, 0x73, 0x77, 0x65
        /*0026*/ 	.byte	0x65, 0x70, 0x5f, 0x73, 0x72, 0x63, 0x2f, 0x69, 0x6e, 0x63, 0x6c, 0x75, 0x64, 0x65, 0x2f, 0x63
        /*0036*/ 	.byte	0x75, 0x74, 0x65, 0x2f, 0x70, 0x6f, 0x69, 0x6e, 0x74, 0x65, 0x72, 0x5f, 0x66, 0x6c, 0x61, 0x67
        /*0046*/ 	.byte	0x67, 0x65, 0x64, 0x2e, 0x68, 0x70, 0x70, 0x00
	.type		$str$26,@object
	.size		$str$26,($str$25 - $str$26)
$str$26:
        /*004e*/ 	.byte	0x2f, 0x74, 0x6d, 0x70, 0x2f, 0x63, 0x75, 0x74, 0x6c, 0x61, 0x73, 0x73, 0x5f, 0x73, 0x77, 0x65
        /*005e*/ 	.byte	0x65, 0x70, 0x5f, 0x73, 0x72, 0x63, 0x2f, 0x69, 0x6e, 0x63, 0x6c, 0x75, 0x64, 0x65, 0x2f, 0x63
        /*006e*/ 	.byte	0x75, 0x74, 0x65, 0x2f, 0x61, 0x74, 0x6f, 0x6d, 0x2f, 0x63, 0x6f, 0x70, 0x79, 0x5f, 0x74, 0x72
        /*007e*/ 	.byte	0x61, 0x69, 0x74, 0x73, 0x5f, 0x73, 0x6d, 0x31, 0x30, 0x30, 0x2e, 0x68, 0x70, 0x70, 0x00
	.type		$str$25,@object
	.size		$str$25,(__unnamed_1 - $str$25)
$str$25:
        /*008d*/ 	.byte	0x28, 0x28, 0x75, 0x69, 0x6e, 0x74, 0x33, 0x32, 0x5f, 0x74, 0x28, 0x74, 0x68, 0x72, 0x65, 0x61
        /*009d*/ 	.byte	0x64, 0x49, 0x64, 0x78, 0x2e, 0x78, 0x29, 0x20, 0x2f, 0x20, 0x33, 0x32, 0x29, 0x20, 0x25, 0x20
        /*00ad*/ 	.byte	0x34, 0x29, 0x20, 0x3d, 0x3d, 0x20, 0x28, 0x28, 0x28, 0x74, 0x6d, 0x65, 0x6d, 0x5f, 0x61, 0x64
        /*00bd*/ 	.byte	0x64, 0x72, 0x20, 0x3e, 0x3e, 0x20, 0x31, 0x36, 0x29, 0x20, 0x2f, 0x20, 0x33, 0x32, 0x29, 0x20
        /*00cd*/ 	.byte	0x25, 0x20, 0x34, 0x29, 0x00
	.type		__unnamed_1,@object
	.size		__unnamed_1,(__unnamed_2 - __unnamed_1)
__unnamed_1:
        /*00d2*/ 	.byte	0x61, 0x75, 0x74, 0x6f, 0x20, 0x63, 0x75, 0x74, 0x65, 0x3a, 0x3a, 0x61, 0x73, 0x5f, 0x70, 0x6f
        /* <DEDUP_REMOVED lines=24> */
        /*0262*/ 	.byte	0x3e, 0x3e, 0x3e, 0x3e, 0x5d, 0x00
	.type		__unnamed_2,@object
	.size		__unnamed_2,(.L_2 - __unnamed_2)
__unnamed_2:
        /* <DEDUP_REMOVED lines=42> */
        /*0508*/ 	.byte	0x3e, 0x3e, 0x5d, 0x00
.L_2:


//--------------------- .nv.shared._ZN7cutlass13device_kernelINS_4gemm6kernel13GemmUniversalIN4cute5tupleIJiiiiEEENS1_10collective13CollectiveMmaINS1_35MainloopSm100TmaUmmaWarpSpecializedILi2ELi2ELi4ENS5_IJNS4_1CILi1EEENSA_ILi4EEESB_EEEEENS5_IJNSA_ILi128EEESF_NSA_ILi64EEEEEENS_6half_tENS5_IJlSB_lEEESI_SJ_NS4_8TiledMMAINS4_8MMA_AtomIJNS4_20SM100_MMA_F16BF16_SSISI_SI_fLi128ELi128ELNS4_4UMMA5MajorE0ELSO_0ELNSN_7ScaleInE0ELSP_0EEEEEENS4_6LayoutINS5_IJSB_SB_SB_EEENS5_IJNSA_ILi0EEESU_SU_EEEEENS5_IJNS4_10UnderscoreESX_SX_EEEEENS4_23SM90_TMA_LOAD_MULTICASTENS4_14ComposedLayoutINS4_7SwizzleILi3ELi4ELi3EEENS4_18smem_ptr_flag_bitsILi16EEENSS_INS5_IJNSA_ILi8EEESG_EEENS5_IJSG_SB_EEEEEEEvNS4_8identityENS4_13SM90_TMA_LOADES1A_vS1B_EENS_8epilogue10collective18CollectiveEpilogueINS1E_23Sm100TmaWarpSpecializedILi4ELi2ELi32ELb1ELb0EEEJSH_NS5_IJNSS_ISF_SB_EENSS_INSA_ILi32EEESB_EEEEESI_SJ_SI_SJ_NS1E_6fusion15FusionCallbacksIS1I_NS1N_17LinearCombinationISI_fSI_fLNS_15FloatRoundStyleE2EEESH_S1M_JEEENS4_5SM1004TMEM4LOAD26SM100_TMEM_LOAD_32dp32b32xES1C_NS11_INS12_ILi2ELi4ELi3EEES15_NSS_INS5_IJS16_S1K_EEENS5_IJS1K_SB_EEEEEEENS4_39AutoVectorizingCopyWithAssumedAlignmentILi128EEENS4_14SM90_TMA_STOREES21_S23_S23_EEEvvEEEEvNT_6ParamsE --------------------------
	.section	.nv.shared._ZN7cutlass13device_kernelINS_4gemm6kernel13GemmUniversalIN4cute5tupleIJiiiiEEENS1_10collective13CollectiveMmaINS1_35MainloopSm100TmaUmmaWarpSpecializedILi2ELi2ELi4ENS5_IJNS4_1CILi1EEENSA_ILi4EEESB_EEEEENS5_IJNSA_ILi128EEESF_NSA_ILi64EEEEEENS_6half_tENS5_IJlSB_lEEESI_SJ_NS4_8TiledMMAINS4_8MMA_AtomIJNS4_20SM100_MMA_F16BF16_SSISI_SI_fLi128ELi128ELNS4_4UMMA5MajorE0ELSO_0ELNSN_7ScaleInE0ELSP_0EEEEEENS4_6LayoutINS5_IJSB_SB_SB_EEENS5_IJNSA_ILi0EEESU_SU_EEEEENS5_IJNS4_10UnderscoreESX_SX_EEEEENS4_23SM90_TMA_LOAD_MULTICASTENS4_14ComposedLayoutINS4_7SwizzleILi3ELi4ELi3EEENS4_18smem_ptr_flag_bitsILi16EEENSS_INS5_IJNSA_ILi8EEESG_EEENS5_IJSG_SB_EEEEEEEvNS4_8identityENS4_13SM90_TMA_LOADES1A_vS1B_EENS_8epilogue10collective18CollectiveEpilogueINS1E_23Sm100TmaWarpSpecializedILi4ELi2ELi32ELb1ELb0EEEJSH_NS5_IJNSS_ISF_SB_EENSS_INSA_ILi32EEESB_EEEEESI_SJ_SI_SJ_NS1E_6fusion15FusionCallbacksIS1I_NS1N_17LinearCombinationISI_fSI_fLNS_15FloatRoundStyleE2EEESH_S1M_JEEENS4_5SM1004TMEM4LOAD26SM100_TMEM_LOAD_32dp32b32xES1C_NS11_INS12_ILi2ELi4ELi3EEES15_NSS_INS5_IJS16_S1K_EEENS5_IJS1K_SB_EEEEEEENS4_39AutoVectorizingCopyWithAssumedAlignmentILi128EEENS4_14SM90_TMA_STOREES21_S23_S23_EEEvvEEEEvNT_6ParamsE,"aw",@nobits
	.sectionflags	@""
	.align	16
	.zero		1024


//--------------------- .nv.shared.reserved.0     --------------------------
	.section	.nv.shared.reserved.0,"aw",@nobits
	.weak		__nv_reservedSMEM_offset_0_alias
	.size		__nv_reservedSMEM_offset_0_alias, 0, 64
	.other		__nv_reservedSMEM_offset_0_alias,@"STO_CUDA_RESERVED_SHARED STV_DEFAULT"
__nv_reservedSMEM_offset_0_alias:
	.zero		0
.nv.shared.reserved.0:
	.zero		64
	.weak		__nv_reservedSMEM_tcgen05_partition
	.type		__nv_reservedSMEM_tcgen05_partition,@object
	.size		__nv_reservedSMEM_tcgen05_partition,(.L_0 - __nv_reservedSMEM_tcgen05_partition)
__nv_reservedSMEM_tcgen05_partition:
	.zero		32
.L_0:


//--------------------- .nv.global                --------------------------
	.section	.nv.global,"aw",@nobits
.nv.global:
	.type		_ZN40_INTERNAL_f4d8a6d9_4_k_cu_321545c7_292244cute1_E,@object
	.size		_ZN40_INTERNAL_f4d8a6d9_4_k_cu_321545c7_292244cute1_E,(_ZN40_INTERNAL_f4d8a6d9_4_k_cu_321545c7_292244cuda3std3__45__cpo6cbeginE - _ZN40_INTERNAL_f4d8a6d9_4_k_cu_321545c7_292244cute1_E)
_ZN40_INTERNAL_f4d8a6d9_4_k_cu_321545c7_292244cute1_E:
	.zero		1
	.type		_ZN40_INTERNAL_f4d8a6d9_4_k_cu_321545c7_292244cuda3std3__45__cpo6cbeginE,@object
	.size		_ZN40_INTERNAL_f4d8a6d9_4_k_cu_321545c7_292244cuda3std3__45__cpo6cbeginE,(_ZN40_INTERNAL_f4d8a6d9_4_k_cu_321545c7_292244cuda3std3__48in_placeE - _ZN40_INTERNAL_f4d8a6d9_4_k_cu_321545c7_292244cuda3std3__45__cpo6cbeginE)
_ZN40_INTERNAL_f4d8a6d9_4_k_cu_321545c7_292244cuda3std3__45__cpo6cbeginE:
	.zero		1
	.type		_ZN40_INTERNAL_f4d8a6d9_4_k_cu_321545c7_292244cuda3std3__48in_placeE,@object
	.size		_ZN40_INTERNAL_f4d8a6d9_4_k_cu_321545c7_292244cuda3std3__48in_placeE,(_ZN40_INTERNAL_f4d8a6d9_4_k_cu_321545c7_292244cuda3std6ranges3__45__cpo9iter_moveE - _ZN40_INTERNAL_f4d8a6d9_4_k_cu_321545c7_292244cuda3std3__48in_placeE)
_ZN40_INTERNAL_f4d8a6d9_4_k_cu_321545c7_292244cuda3std3__48in_placeE:
	.zero		1
	.type		_ZN40_INTERNAL_f4d8a6d9_4_k_cu_321545c7_292244cuda3std6ranges3__45__cpo9iter_moveE,@object
	.size		_ZN40_INTERNAL_f4d8a6d9_4_k_cu_321545c7_292244cuda3std6ranges3__45__cpo9iter_moveE,(_ZN40_INTERNAL_f4d8a6d9_4_k_cu_321545c7_292244cuda3std3__45__cpo5beginE - _ZN40_INTERNAL_f4d8a6d9_4_k_cu_321545c7_292244cuda3std6ranges3__45__cpo9iter_moveE)
_ZN40_INTERNAL_f4d8a6d9_4_k_cu_321545c7_292244cuda3std6ranges3__45__cpo9iter_moveE:
	.zero		1
	.type		_ZN40_INTERNAL_f4d8a6d9_4_k_cu_321545c7_292244cuda3std3__45__cpo5beginE,@object
	.size		_ZN40_INTERNAL_f4d8a6d9_4_k_cu_321545c7_292244cuda3std3__45__cpo5beginE,(_ZN40_INTERNAL_f4d8a6d9_4_k_cu_321545c7_292244cuda3std3__442_GLOBAL__N__f4d8a6d9_4_k_cu_321545c7_292246ignoreE - _ZN40_INTERNAL_f4d8a6d9_4_k_cu_321545c7_292244cuda3std3__45__cpo5beginE)
_ZN40_INTERNAL_f4d8a6d9_4_k_cu_321545c7_292244cuda3std3__45__cpo5beginE:
	.zero		1
	.type		_ZN40_INTERNAL_f4d8a6d9_4_k_cu_321545c7_292244cuda3std3__442_GLOBAL__N__f4d8a6d9_4_k_cu_321545c7_292246ignoreE,@object
	.size		_ZN40_INTERNAL_f4d8a6d9_4_k_cu_321545c7_292244cuda3std3__442_GLOBAL__N__f4d8a6d9_4_k_cu_321545c7_292246ignoreE,(_ZN40_INTERNAL_f4d8a6d9_4_k_cu_321545c7_292244cute7productE - _ZN40_INTERNAL_f4d8a6d9_4_k_cu_321545c7_292244cuda3std3__442_GLOBAL__N__f4d8a6d9_4_k_cu_321545c7_292246ignoreE)
_ZN40_INTERNAL_f4d8a6d9_4_k_cu_321545c7_292244cuda3std3__442_GLOBAL__N__f4d8a6d9_4_k_cu_321545c7_292246ignoreE:
	.zero		1
	.type		_ZN40_INTERNAL_f4d8a6d9_4_k_cu_321545c7_292244cute7productE,@object
	.size		_ZN40_INTERNAL_f4d8a6d9_4_k_cu_321545c7_292244cute7productE,(_ZN40_INTERNAL_f4d8a6d9_4_k_cu_321545c7_292244cuda3std3__45__cpo3endE - _ZN40_INTERNAL_f4d8a6d9_4_k_cu_321545c7_292244cute7productE)
_ZN40_INTERNAL_f4d8a6d9_4_k_cu_321545c7_292244cute7productE:
	.zero		1
	.type		_ZN40_INTERNAL_f4d8a6d9_4_k_cu_321545c7_292244cuda3std3__45__cpo3endE,@object
	.size		_ZN40_INTERNAL_f4d8a6d9_4_k_cu_321545c7_292244cuda3std3__45__cpo3endE,(_ZN40_INTERNAL_f4d8a6d9_4_k_cu_321545c7_292244cuda3std3__419piecewise_constructE - _ZN40_INTERNAL_f4d8a6d9_4_k_cu_321545c7_292244cuda3std3__45__cpo3endE)
_ZN40_INTERNAL_f4d8a6d9_4_k_cu_321545c7_292244cuda3std3__45__cpo3endE:
	.zero		1
	.type		_ZN40_INTERNAL_f4d8a6d9_4_k_cu_321545c7_292244cuda3std3__419piecewise_constructE,@object
	.size		_ZN40_INTERNAL_f4d8a6d9_4_k_cu_321545c7_292244cuda3std3__419piecewise_constructE,(_ZN40_INTERNAL_f4d8a6d9_4_k_cu_321545c7_292244cuda3std3__45__cpo4cendE - _ZN40_INTERNAL_f4d8a6d9_4_k_cu_321545c7_292244cuda3std3__419piecewise_constructE)
_ZN40_INTERNAL_f4d8a6d9_4_k_cu_321545c7_292244cuda3std3__419piecewise_constructE:
	.zero		1
	.type		_ZN40_INTERNAL_f4d8a6d9_4_k_cu_321545c7_292244cuda3std3__45__cpo4cendE,@object
	.size		_ZN40_INTERNAL_f4d8a6d9_4_k_cu_321545c7_292244cuda3std3__45__cpo4cendE,(_ZN40_INTERNAL_f4d8a6d9_4_k_cu_321545c7_292244cuda3std6ranges3__45__cpo4swapE - _ZN40_INTERNAL_f4d8a6d9_4_k_cu_321545c7_292244cuda3std3__45__cpo4cendE)
_ZN40_INTERNAL_f4d8a6d9_4_k_cu_321545c7_292244cuda3std3__45__cpo4cendE:
	.zero		1
	.type		_ZN40_INTERNAL_f4d8a6d9_4_k_cu_321545c7_292244cuda3std6ranges3__45__cpo4swapE,@object
	.size		_ZN40_INTERNAL_f4d8a6d9_4_k_cu_321545c7_292244cuda3std6ranges3__45__cpo4swapE,(.L_10 - _ZN40_INTERNAL_f4d8a6d9_4_k_cu_321545c7_292244cuda3std6ranges3__45__cpo4swapE)
_ZN40_INTERNAL_f4d8a6d9_4_k_cu_321545c7_292244cuda3std6ranges3__45__cpo4swapE:
	.zero		1
.L_10:


//--------------------- .nv.constant0._ZN7cutlass13device_kernelINS_4gemm6kernel13GemmUniversalIN4cute5tupleIJiiiiEEENS1_10collective13CollectiveMmaINS1_35MainloopSm100TmaUmmaWarpSpecializedILi2ELi2ELi4ENS5_IJNS4_1CILi1EEENSA_ILi4EEESB_EEEEENS5_IJNSA_ILi128EEESF_NSA_ILi64EEEEEENS_6half_tENS5_IJlSB_lEEESI_SJ_NS4_8TiledMMAINS4_8MMA_AtomIJNS4_20SM100_MMA_F16BF16_SSISI_SI_fLi128ELi128ELNS4_4UMMA5MajorE0ELSO_0ELNSN_7ScaleInE0ELSP_0EEEEEENS4_6LayoutINS5_IJSB_SB_SB_EEENS5_IJNSA_ILi0EEESU_SU_EEEEENS5_IJNS4_10UnderscoreESX_SX_EEEEENS4_23SM90_TMA_LOAD_MULTICASTENS4_14ComposedLayoutINS4_7SwizzleILi3ELi4ELi3EEENS4_18smem_ptr_flag_bitsILi16EEENSS_INS5_IJNSA_ILi8EEESG_EEENS5_IJSG_SB_EEEEEEEvNS4_8identityENS4_13SM90_TMA_LOADES1A_vS1B_EENS_8epilogue10collective18CollectiveEpilogueINS1E_23Sm100TmaWarpSpecializedILi4ELi2ELi32ELb1ELb0EEEJSH_NS5_IJNSS_ISF_SB_EENSS_INSA_ILi32EEESB_EEEEESI_SJ_SI_SJ_NS1E_6fusion15FusionCallbacksIS1I_NS1N_17LinearCombinationISI_fSI_fLNS_15FloatRoundStyleE2EEESH_S1M_JEEENS4_5SM1004TMEM4LOAD26SM100_TMEM_LOAD_32dp32b32xES1C_NS11_INS12_ILi2ELi4ELi3EEES15_NSS_INS5_IJS16_S1K_EEENS5_IJS1K_SB_EEEEEEENS4_39AutoVectorizingCopyWithAssumedAlignmentILi128EEENS4_14SM90_TMA_STOREES21_S23_S23_EEEvvEEEEvNT_6ParamsE --------------------------
	.section	.nv.constant0._ZN7cutlass13device_kernelINS_4gemm6kernel13GemmUniversalIN4cute5tupleIJiiiiEEENS1_10collective13CollectiveMmaINS1_35MainloopSm100TmaUmmaWarpSpecializedILi2ELi2ELi4ENS5_IJNS4_1CILi1EEENSA_ILi4EEESB_EEEEENS5_IJNSA_ILi128EEESF_NSA_ILi64EEEEEENS_6half_tENS5_IJlSB_lEEESI_SJ_NS4_8TiledMMAINS4_8MMA_AtomIJNS4_20SM100_MMA_F16BF16_SSISI_SI_fLi128ELi128ELNS4_4UMMA5MajorE0ELSO_0ELNSN_7ScaleInE0ELSP_0EEEEEENS4_6LayoutINS5_IJSB_SB_SB_EEENS5_IJNSA_ILi0EEESU_SU_EEEEENS5_IJNS4_10UnderscoreESX_SX_EEEEENS4_23SM90_TMA_LOAD_MULTICASTENS4_14ComposedLayoutINS4_7SwizzleILi3ELi4ELi3EEENS4_18smem_ptr_flag_bitsILi16EEENSS_INS5_IJNSA_ILi8EEESG_EEENS5_IJSG_SB_EEEEEEEvNS4_8identityENS4_13SM90_TMA_LOADES1A_vS1B_EENS_8epilogue10collective18CollectiveEpilogueINS1E_23Sm100TmaWarpSpecializedILi4ELi2ELi32ELb1ELb0EEEJSH_NS5_IJNSS_ISF_SB_EENSS_INSA_ILi32EEESB_EEEEESI_SJ_SI_SJ_NS1E_6fusion15FusionCallbacksIS1I_NS1N_17LinearCombinationISI_fSI_fLNS_15FloatRoundStyleE2EEESH_S1M_JEEENS4_5SM1004TMEM4LOAD26SM100_TMEM_LOAD_32dp32b32xES1C_NS11_INS12_ILi2ELi4ELi3EEES15_NSS_INS5_IJS16_S1K_EEENS5_IJS1K_SB_EEEEEEENS4_39AutoVectorizingCopyWithAssumedAlignmentILi128EEENS4_14SM90_TMA_STOREES21_S23_S23_EEEvvEEEEvNT_6ParamsE,"a",@progbits
	.sectionflags	@""
	.align	4
.nv.constant0._ZN7cutlass13device_kernelINS_4gemm6kernel13GemmUniversalIN4cute5tupleIJiiiiEEENS1_10collective13CollectiveMmaINS1_35MainloopSm100TmaUmmaWarpSpecializedILi2ELi2ELi4ENS5_IJNS4_1CILi1EEENSA_ILi4EEESB_EEEEENS5_IJNSA_ILi128EEESF_NSA_ILi64EEEEEENS_6half_tENS5_IJlSB_lEEESI_SJ_NS4_8TiledMMAINS4_8MMA_AtomIJNS4_20SM100_MMA_F16BF16_SSISI_SI_fLi128ELi128ELNS4_4UMMA5MajorE0ELSO_0ELNSN_7ScaleInE0ELSP_0EEEEEENS4_6LayoutINS5_IJSB_SB_SB_EEENS5_IJNSA_ILi0EEESU_SU_EEEEENS5_IJNS4_10UnderscoreESX_SX_EEEEENS4_23SM90_TMA_LOAD_MULTICASTENS4_14ComposedLayoutINS4_7SwizzleILi3ELi4ELi3EEENS4_18smem_ptr_flag_bitsILi16EEENSS_INS5_IJNSA_ILi8EEESG_EEENS5_IJSG_SB_EEEEEEEvNS4_8identityENS4_13SM90_TMA_LOADES1A_vS1B_EENS_8epilogue10collective18CollectiveEpilogueINS1E_23Sm100TmaWarpSpecializedILi4ELi2ELi32ELb1ELb0EEEJSH_NS5_IJNSS_ISF_SB_EENSS_INSA_ILi32EEESB_EEEEESI_SJ_SI_SJ_NS1E_6fusion15FusionCallbacksIS1I_NS1N_17LinearCombinationISI_fSI_fLNS_15FloatRoundStyleE2EEESH_S1M_JEEENS4_5SM1004TMEM4LOAD26SM100_TMEM_LOAD_32dp32b32xES1C_NS11_INS12_ILi2ELi4ELi3EEES15_NSS_INS5_IJS16_S1K_EEENS5_IJS1K_SB_EEEEEEENS4_39AutoVectorizingCopyWithAssumedAlignmentILi128EEENS4_14SM90_TMA_STOREES21_S23_S23_EEEvvEEEEvNT_6ParamsE:
	.zero		2944


//--------------------- SYMBOLS --------------------------

	.type		.nv.reservedSmem.offset0,@object
	.size		.nv.reservedSmem.offset0,0x4
	.type		.nv.reservedSmem.cap,@object
	.size		.nv.reservedSmem.cap,0x4
	.type		__assertfail,@function
